//
// Generated by NVIDIA NVVM Compiler
//
// Compiler Build ID: CL-36424714
// Cuda compilation tools, release 13.0, V13.0.88
// Based on NVVM 20.0.0
//

.version 9.0
.target sm_100
.address_size 64

	// .globl	_Z12get_nl_countPciPi
// _ZZ12get_nl_countPciPiE3cnt has been demoted
// _ZZ12get_line_posPciPiS0_E3cnt has been demoted
// _ZZ12get_line_posPciPiS0_E4cnt2 has been demoted
// _ZZ9hist_kernPiiS_E2sr has been demoted
// _ZZ9hist_kernPiiS_E2sg has been demoted
// _ZZ9hist_kernPiiS_E2sb has been demoted

.visible .entry _Z12get_nl_countPciPi(
	.param .u64 .ptr .align 1 _Z12get_nl_countPciPi_param_0,
	.param .u32 _Z12get_nl_countPciPi_param_1,
	.param .u64 .ptr .align 1 _Z12get_nl_countPciPi_param_2
)
{
	.reg .pred 	%p<8>;
	.reg .b16 	%rs<2>;
	.reg .b32 	%r<43>;
	.reg .b64 	%rd<9>;
	// demoted variable
	.shared .align 4 .b8 _ZZ12get_nl_countPciPiE3cnt[1024];
	ld.param.u64 	%rd3, [_Z12get_nl_countPciPi_param_0];
	ld.param.u32 	%r11, [_Z12get_nl_countPciPi_param_1];
	ld.param.u64 	%rd4, [_Z12get_nl_countPciPi_param_2];
	mov.u32 	%r1, %tid.x;
	mov.u32 	%r41, %ctaid.x;
	setp.ge.s32 	%p1, %r41, %r11;
	@%p1 bra 	$L__BB0_10;
	mov.u32 	%r12, %ntid.x;
	shl.b32 	%r13, %r1, 2;
	mov.u32 	%r14, _ZZ12get_nl_countPciPiE3cnt;
	add.s32 	%r3, %r14, %r13;
	mov.u32 	%r4, %nctaid.x;
	mul.lo.s32 	%r5, %r12, %r4;
	mad.lo.s32 	%r42, %r12, %r41, %r1;
	cvta.to.global.u64 	%rd1, %rd3;
	cvta.to.global.u64 	%rd2, %rd4;
$L__BB0_2:
	setp.gt.u32 	%p2, %r1, 127;
	cvt.s64.s32 	%rd5, %r42;
	add.s64 	%rd6, %rd1, %rd5;
	ld.global.u8 	%rs1, [%rd6];
	setp.eq.s16 	%p3, %rs1, 10;
	selp.u32 	%r15, 1, 0, %p3;
	st.volatile.shared.u32 	[%r3], %r15;
	bar.sync 	0;
	@%p2 bra 	$L__BB0_4;
	ld.volatile.shared.u32 	%r16, [%r3+512];
	ld.volatile.shared.u32 	%r17, [%r3];
	add.s32 	%r18, %r17, %r16;
	st.volatile.shared.u32 	[%r3], %r18;
$L__BB0_4:
	setp.gt.u32 	%p4, %r1, 63;
	bar.sync 	0;
	@%p4 bra 	$L__BB0_6;
	ld.volatile.shared.u32 	%r19, [%r3+256];
	ld.volatile.shared.u32 	%r20, [%r3];
	add.s32 	%r21, %r20, %r19;
	st.volatile.shared.u32 	[%r3], %r21;
$L__BB0_6:
	setp.gt.u32 	%p5, %r1, 31;
	bar.sync 	0;
	@%p5 bra 	$L__BB0_9;
	setp.ne.s32 	%p6, %r1, 0;
	ld.volatile.shared.u32 	%r22, [%r3+128];
	ld.volatile.shared.u32 	%r23, [%r3];
	add.s32 	%r24, %r23, %r22;
	st.volatile.shared.u32 	[%r3], %r24;
	ld.volatile.shared.u32 	%r25, [%r3+64];
	ld.volatile.shared.u32 	%r26, [%r3];
	add.s32 	%r27, %r26, %r25;
	st.volatile.shared.u32 	[%r3], %r27;
	ld.volatile.shared.u32 	%r28, [%r3+32];
	ld.volatile.shared.u32 	%r29, [%r3];
	add.s32 	%r30, %r29, %r28;
	st.volatile.shared.u32 	[%r3], %r30;
	ld.volatile.shared.u32 	%r31, [%r3+16];
	ld.volatile.shared.u32 	%r32, [%r3];
	add.s32 	%r33, %r32, %r31;
	st.volatile.shared.u32 	[%r3], %r33;
	ld.volatile.shared.u32 	%r34, [%r3+8];
	ld.volatile.shared.u32 	%r35, [%r3];
	add.s32 	%r36, %r35, %r34;
	st.volatile.shared.u32 	[%r3], %r36;
	ld.volatile.shared.u32 	%r37, [%r3+4];
	ld.volatile.shared.u32 	%r38, [%r3];
	add.s32 	%r39, %r38, %r37;
	st.volatile.shared.u32 	[%r3], %r39;
	@%p6 bra 	$L__BB0_9;
	ld.volatile.shared.u32 	%r40, [_ZZ12get_nl_countPciPiE3cnt];
	mul.wide.s32 	%rd7, %r41, 4;
	add.s64 	%rd8, %rd2, %rd7;
	st.global.u32 	[%rd8], %r40;
$L__BB0_9:
	bar.sync 	0;
	add.s32 	%r42, %r42, %r5;
	add.s32 	%r41, %r41, %r4;
	setp.lt.s32 	%p7, %r41, %r11;
	@%p7 bra 	$L__BB0_2;
$L__BB0_10:
	ret;

}
	// .globl	_Z12get_line_posPciPiS0_
.visible .entry _Z12get_line_posPciPiS0_(
	.param .u64 .ptr .align 1 _Z12get_line_posPciPiS0__param_0,
	.param .u32 _Z12get_line_posPciPiS0__param_1,
	.param .u64 .ptr .align 1 _Z12get_line_posPciPiS0__param_2,
	.param .u64 .ptr .align 1 _Z12get_line_posPciPiS0__param_3
)
{
	.reg .pred 	%p<14>;
	.reg .b16 	%rs<2>;
	.reg .b32 	%r<72>;
	.reg .b64 	%rd<13>;
	// demoted variable
	.shared .align 4 .b8 _ZZ12get_line_posPciPiS0_E3cnt[1024];
	// demoted variable
	.shared .align 4 .b8 _ZZ12get_line_posPciPiS0_E4cnt2[1024];
	ld.param.u64 	%rd4, [_Z12get_line_posPciPiS0__param_0];
	ld.param.u32 	%r36, [_Z12get_line_posPciPiS0__param_1];
	ld.param.u64 	%rd5, [_Z12get_line_posPciPiS0__param_2];
	ld.param.u64 	%rd6, [_Z12get_line_posPciPiS0__param_3];
	mov.u32 	%r1, %tid.x;
	mov.u32 	%r62, %ctaid.x;
	setp.ge.s32 	%p1, %r62, %r36;
	@%p1 bra 	$L__BB1_31;
	mov.u32 	%r37, %ntid.x;
	shl.b32 	%r38, %r1, 2;
	mov.u32 	%r39, _ZZ12get_line_posPciPiS0_E3cnt;
	add.s32 	%r3, %r39, %r38;
	mov.u32 	%r40, _ZZ12get_line_posPciPiS0_E4cnt2;
	add.s32 	%r4, %r40, %r38;
	mov.u32 	%r5, %nctaid.x;
	mul.lo.s32 	%r6, %r37, %r5;
	mad.lo.s32 	%r63, %r37, %r62, %r1;
	cvta.to.global.u64 	%rd1, %rd4;
	cvta.to.global.u64 	%rd2, %rd5;
	cvta.to.global.u64 	%rd3, %rd6;
$L__BB1_2:
	setp.ne.s32 	%p2, %r1, 0;
	cvt.s64.s32 	%rd7, %r63;
	add.s64 	%rd8, %rd1, %rd7;
	ld.global.u8 	%rs1, [%rd8];
	setp.eq.s16 	%p3, %rs1, 10;
	selp.u32 	%r41, 1, 0, %p3;
	st.shared.u32 	[%r3], %r41;
	@%p2 bra 	$L__BB1_4;
	mul.wide.s32 	%rd9, %r62, 4;
	add.s64 	%rd10, %rd2, %rd9;
	ld.global.u32 	%r42, [%rd10];
	ld.shared.u32 	%r43, [_ZZ12get_line_posPciPiS0_E3cnt];
	add.s32 	%r44, %r43, %r42;
	st.shared.u32 	[_ZZ12get_line_posPciPiS0_E3cnt], %r44;
$L__BB1_4:
	setp.eq.s32 	%p4, %r1, 0;
	bar.sync 	0;
	@%p4 bra 	$L__BB1_6;
	ld.shared.u32 	%r45, [%r3];
	ld.shared.u32 	%r46, [%r3+-4];
	add.s32 	%r64, %r46, %r45;
	bra.uni 	$L__BB1_7;
$L__BB1_6:
	ld.shared.u32 	%r64, [%r3];
$L__BB1_7:
	setp.lt.u32 	%p5, %r1, 2;
	st.shared.u32 	[%r4], %r64;
	bar.sync 	0;
	@%p5 bra 	$L__BB1_9;
	ld.shared.u32 	%r47, [%r4];
	ld.shared.u32 	%r48, [%r4+-8];
	add.s32 	%r65, %r48, %r47;
	bra.uni 	$L__BB1_10;
$L__BB1_9:
	ld.shared.u32 	%r65, [%r4];
$L__BB1_10:
	setp.lt.u32 	%p6, %r1, 4;
	st.shared.u32 	[%r3], %r65;
	bar.sync 	0;
	@%p6 bra 	$L__BB1_12;
	ld.shared.u32 	%r49, [%r3];
	ld.shared.u32 	%r50, [%r3+-16];
	add.s32 	%r66, %r50, %r49;
	bra.uni 	$L__BB1_13;
$L__BB1_12:
	ld.shared.u32 	%r66, [%r3];
$L__BB1_13:
	setp.lt.u32 	%p7, %r1, 8;
	st.shared.u32 	[%r4], %r66;
	bar.sync 	0;
	@%p7 bra 	$L__BB1_15;
	ld.shared.u32 	%r51, [%r4];
	ld.shared.u32 	%r52, [%r4+-32];
	add.s32 	%r67, %r52, %r51;
	bra.uni 	$L__BB1_16;
$L__BB1_15:
	ld.shared.u32 	%r67, [%r4];
$L__BB1_16:
	setp.lt.u32 	%p8, %r1, 16;
	st.shared.u32 	[%r3], %r67;
	bar.sync 	0;
	@%p8 bra 	$L__BB1_18;
	ld.shared.u32 	%r53, [%r3];
	ld.shared.u32 	%r54, [%r3+-64];
	add.s32 	%r68, %r54, %r53;
	bra.uni 	$L__BB1_19;
$L__BB1_18:
	ld.shared.u32 	%r68, [%r3];
$L__BB1_19:
	setp.lt.u32 	%p9, %r1, 32;
	st.shared.u32 	[%r4], %r68;
	bar.sync 	0;
	@%p9 bra 	$L__BB1_21;
	ld.shared.u32 	%r55, [%r4];
	ld.shared.u32 	%r56, [%r4+-128];
	add.s32 	%r69, %r56, %r55;
	bra.uni 	$L__BB1_22;
$L__BB1_21:
	ld.shared.u32 	%r69, [%r4];
$L__BB1_22:
	setp.lt.u32 	%p10, %r1, 64;
	st.shared.u32 	[%r3], %r69;
	bar.sync 	0;
	@%p10 bra 	$L__BB1_24;
	ld.shared.u32 	%r57, [%r3];
	ld.shared.u32 	%r58, [%r3+-256];
	add.s32 	%r70, %r58, %r57;
	bra.uni 	$L__BB1_25;
$L__BB1_24:
	ld.shared.u32 	%r70, [%r3];
$L__BB1_25:
	setp.lt.u32 	%p11, %r1, 128;
	st.shared.u32 	[%r4], %r70;
	bar.sync 	0;
	@%p11 bra 	$L__BB1_27;
	ld.shared.u32 	%r59, [%r4];
	ld.shared.u32 	%r60, [%r4+-512];
	add.s32 	%r71, %r60, %r59;
	bra.uni 	$L__BB1_28;
$L__BB1_27:
	ld.shared.u32 	%r71, [%r4];
$L__BB1_28:
	setp.ne.s16 	%p12, %rs1, 10;
	st.shared.u32 	[%r3], %r71;
	bar.sync 	0;
	@%p12 bra 	$L__BB1_30;
	ld.shared.u32 	%r61, [%r3];
	mul.wide.s32 	%rd11, %r61, 4;
	add.s64 	%rd12, %rd3, %rd11;
	st.global.u32 	[%rd12+-4], %r63;
$L__BB1_30:
	add.s32 	%r63, %r63, %r6;
	add.s32 	%r62, %r62, %r5;
	setp.lt.s32 	%p13, %r62, %r36;
	@%p13 bra 	$L__BB1_2;
$L__BB1_31:
	ret;

}
	// .globl	_Z5parsePcPii
.visible .entry _Z5parsePcPii(
	.param .u64 .ptr .align 1 _Z5parsePcPii_param_0,
	.param .u64 .ptr .align 1 _Z5parsePcPii_param_1,
	.param .u32 _Z5parsePcPii_param_2
)
{
	.reg .pred 	%p<21>;
	.reg .b16 	%rs<39>;
	.reg .b32 	%r<79>;
	.reg .b64 	%rd<19>;

	ld.param.u64 	%rd5, [_Z5parsePcPii_param_0];
	ld.param.u64 	%rd4, [_Z5parsePcPii_param_1];
	ld.param.u32 	%r38, [_Z5parsePcPii_param_2];
	cvta.to.global.u64 	%rd1, %rd5;
	mov.u32 	%r39, %tid.x;
	mov.u32 	%r1, %ntid.x;
	mov.u32 	%r40, %ctaid.x;
	mad.lo.s32 	%r59, %r1, %r40, %r39;
	add.s32 	%r3, %r38, -1;
	setp.ge.s32 	%p1, %r59, %r3;
	@%p1 bra 	$L__BB2_25;
	mov.u32 	%r41, %nctaid.x;
	mul.lo.s32 	%r4, %r1, %r41;
	cvta.to.global.u64 	%rd2, %rd4;
$L__BB2_2:
	mul.wide.s32 	%rd6, %r59, 4;
	add.s64 	%rd3, %rd2, %rd6;
	ld.global.u32 	%r60, [%rd3];
$L__BB2_3:
	add.s32 	%r66, %r60, 1;
	cvt.s64.s32 	%rd7, %r60;
	add.s64 	%rd8, %rd1, %rd7;
	ld.global.s8 	%rs32, [%rd8+1];
	and.b16  	%rs17, %rs32, 255;
	setp.lt.s16 	%p2, %rs32, 33;
	setp.ne.s16 	%p3, %rs17, 10;
	and.pred  	%p4, %p2, %p3;
	mov.u32 	%r60, %r66;
	@%p4 bra 	$L__BB2_3;
	setp.lt.u16 	%p5, %rs32, 48;
	mov.b32 	%r64, 0;
	@%p5 bra 	$L__BB2_8;
	mov.b32 	%r64, 0;
$L__BB2_6:
	and.b16  	%rs18, %rs32, 255;
	setp.gt.u16 	%p6, %rs18, 57;
	@%p6 bra 	$L__BB2_8;
	cvt.u32.u16 	%r44, %rs32;
	and.b32  	%r45, %r44, 255;
	mad.lo.s32 	%r46, %r64, 10, %r45;
	add.s32 	%r64, %r46, -48;
	add.s32 	%r12, %r66, 1;
	cvt.s64.s32 	%rd9, %r66;
	add.s64 	%rd10, %rd1, %rd9;
	ld.global.s8 	%rs32, [%rd10+1];
	setp.gt.s16 	%p7, %rs32, 47;
	mov.u32 	%r66, %r12;
	@%p7 bra 	$L__BB2_6;
$L__BB2_8:
	cvt.s16.s8 	%rs19, %rs32;
	setp.gt.s16 	%p8, %rs19, 32;
	@%p8 bra 	$L__BB2_11;
$L__BB2_9:
	and.b16  	%rs21, %rs32, 255;
	setp.eq.s16 	%p9, %rs21, 10;
	mov.b16 	%rs32, 10;
	@%p9 bra 	$L__BB2_11;
	add.s32 	%r16, %r66, 1;
	cvt.s64.s32 	%rd11, %r66;
	add.s64 	%rd12, %rd1, %rd11;
	ld.global.s8 	%rs32, [%rd12+1];
	setp.lt.s16 	%p10, %rs32, 33;
	mov.u32 	%r66, %r16;
	@%p10 bra 	$L__BB2_9;
$L__BB2_11:
	and.b16  	%rs22, %rs32, 255;
	setp.lt.u16 	%p11, %rs22, 48;
	mov.b32 	%r72, 0;
	@%p11 bra 	$L__BB2_16;
	mov.b32 	%r70, 0;
$L__BB2_13:
	and.b16  	%rs23, %rs32, 255;
	setp.gt.u16 	%p12, %rs23, 57;
	@%p12 bra 	$L__BB2_15;
	cvt.u32.u16 	%r49, %rs32;
	and.b32  	%r50, %r49, 255;
	mad.lo.s32 	%r51, %r70, 10, %r50;
	add.s32 	%r70, %r51, -48;
	add.s32 	%r21, %r66, 1;
	cvt.s64.s32 	%rd13, %r66;
	add.s64 	%rd14, %rd1, %rd13;
	ld.global.s8 	%rs32, [%rd14+1];
	setp.gt.s16 	%p13, %rs32, 47;
	mov.u32 	%r66, %r21;
	@%p13 bra 	$L__BB2_13;
$L__BB2_15:
	shl.b32 	%r72, %r70, 8;
$L__BB2_16:
	cvt.s16.s8 	%rs24, %rs32;
	setp.gt.s16 	%p14, %rs24, 32;
	@%p14 bra 	$L__BB2_19;
$L__BB2_17:
	and.b16  	%rs26, %rs32, 255;
	setp.eq.s16 	%p15, %rs26, 10;
	mov.b16 	%rs32, 10;
	@%p15 bra 	$L__BB2_19;
	add.s32 	%r28, %r66, 1;
	cvt.s64.s32 	%rd15, %r66;
	add.s64 	%rd16, %rd1, %rd15;
	ld.global.s8 	%rs32, [%rd16+1];
	setp.lt.s16 	%p16, %rs32, 33;
	mov.u32 	%r66, %r28;
	@%p16 bra 	$L__BB2_17;
$L__BB2_19:
	and.b16  	%rs27, %rs32, 255;
	setp.lt.u16 	%p17, %rs27, 48;
	mov.b32 	%r78, 0;
	@%p17 bra 	$L__BB2_24;
	mov.b32 	%r77, 0;
$L__BB2_21:
	and.b16  	%rs28, %rs32, 255;
	setp.gt.u16 	%p18, %rs28, 57;
	@%p18 bra 	$L__BB2_23;
	cvt.u32.u16 	%r54, %rs32;
	and.b32  	%r55, %r54, 255;
	mad.lo.s32 	%r56, %r77, 10, %r55;
	add.s32 	%r77, %r56, -48;
	add.s32 	%r33, %r66, 1;
	cvt.s64.s32 	%rd17, %r66;
	add.s64 	%rd18, %rd1, %rd17;
	ld.global.s8 	%rs32, [%rd18+1];
	setp.gt.s16 	%p19, %rs32, 47;
	mov.u32 	%r66, %r33;
	@%p19 bra 	$L__BB2_21;
$L__BB2_23:
	shl.b32 	%r78, %r77, 16;
$L__BB2_24:
	or.b32  	%r57, %r72, %r64;
	or.b32  	%r58, %r57, %r78;
	st.global.u32 	[%rd3], %r58;
	add.s32 	%r59, %r59, %r4;
	setp.lt.s32 	%p20, %r59, %r3;
	@%p20 bra 	$L__BB2_2;
$L__BB2_25:
	ret;

}
	// .globl	_Z9hist_kernPiiS_
.visible .entry _Z9hist_kernPiiS_(
	.param .u64 .ptr .align 1 _Z9hist_kernPiiS__param_0,
	.param .u32 _Z9hist_kernPiiS__param_1,
	.param .u64 .ptr .align 1 _Z9hist_kernPiiS__param_2
)
{
	.reg .pred 	%p<3>;
	.reg .b32 	%r<49>;
	.reg .b64 	%rd<13>;
	// demoted variable
	.shared .align 4 .b8 _ZZ9hist_kernPiiS_E2sr[1024];
	// demoted variable
	.shared .align 4 .b8 _ZZ9hist_kernPiiS_E2sg[1024];
	// demoted variable
	.shared .align 4 .b8 _ZZ9hist_kernPiiS_E2sb[1024];
	ld.param.u64 	%rd2, [_Z9hist_kernPiiS__param_0];
	ld.param.u32 	%r9, [_Z9hist_kernPiiS__param_1];
	ld.param.u64 	%rd3, [_Z9hist_kernPiiS__param_2];
	mov.u32 	%r10, %tid.x;
	mov.u32 	%r1, %ntid.x;
	mov.u32 	%r11, %ctaid.x;
	mad.lo.s32 	%r2, %r1, %r11, %r10;
	shl.b32 	%r12, %r10, 2;
	mov.u32 	%r13, _ZZ9hist_kernPiiS_E2sr;
	add.s32 	%r3, %r13, %r12;
	mov.b32 	%r14, 0;
	st.shared.u32 	[%r3], %r14;
	mov.u32 	%r15, _ZZ9hist_kernPiiS_E2sg;
	add.s32 	%r4, %r15, %r12;
	st.shared.u32 	[%r4], %r14;
	mov.u32 	%r16, _ZZ9hist_kernPiiS_E2sb;
	add.s32 	%r5, %r16, %r12;
	st.shared.u32 	[%r5], %r14;
	bar.sync 	0;
	setp.ge.s32 	%p1, %r2, %r9;
	@%p1 bra 	$L__BB3_3;
	mov.u32 	%r17, %nctaid.x;
	mul.lo.s32 	%r6, %r1, %r17;
	cvta.to.global.u64 	%rd1, %rd2;
	mov.u32 	%r48, %r2;
$L__BB3_2:
	mul.wide.s32 	%rd4, %r48, 4;
	add.s64 	%rd5, %rd1, %rd4;
	ld.global.u32 	%r18, [%rd5];
	shl.b32 	%r19, %r18, 2;
	and.b32  	%r20, %r19, 1020;
	add.s32 	%r22, %r13, %r20;
	atom.shared.add.u32 	%r23, [%r22], 1;
	shr.u32 	%r24, %r18, 6;
	and.b32  	%r25, %r24, 1020;
	add.s32 	%r27, %r15, %r25;
	atom.shared.add.u32 	%r28, [%r27], 1;
	shr.u32 	%r29, %r18, 14;
	and.b32  	%r30, %r29, 1020;
	add.s32 	%r32, %r16, %r30;
	atom.shared.add.u32 	%r33, [%r32], 1;
	add.s32 	%r48, %r48, %r6;
	setp.lt.s32 	%p2, %r48, %r9;
	@%p2 bra 	$L__BB3_2;
$L__BB3_3:
	cvta.to.global.u64 	%rd6, %rd3;
	bar.sync 	0;
	ld.shared.u32 	%r34, [%r3];
	mul.wide.s32 	%rd7, %r2, 4;
	add.s64 	%rd8, %rd6, %rd7;
	ld.global.u32 	%r35, [%rd8];
	add.s32 	%r36, %r35, %r34;
	st.global.u32 	[%rd8], %r36;
	ld.shared.u32 	%r37, [%r4];
	mov.u32 	%r38, %nctaid.x;
	shl.b32 	%r39, %r38, 8;
	add.s32 	%r40, %r2, %r39;
	mul.wide.u32 	%rd9, %r40, 4;
	add.s64 	%rd10, %rd6, %rd9;
	ld.global.u32 	%r41, [%rd10];
	add.s32 	%r42, %r41, %r37;
	st.global.u32 	[%rd10], %r42;
	ld.shared.u32 	%r43, [%r5];
	shl.b32 	%r44, %r38, 9;
	add.s32 	%r45, %r44, %r2;
	mul.wide.u32 	%rd11, %r45, 4;
	add.s64 	%rd12, %rd6, %rd11;
	ld.global.u32 	%r46, [%rd12];
	add.s32 	%r47, %r46, %r43;
	st.global.u32 	[%rd12], %r47;
	ret;

}


// ===== COMPILED SASS (sm_100) =====

	.target	sm_100

	.elftype	@"ET_EXEC"


//--------------------- .note.nv.tkinfo           --------------------------
	.section	.note.nv.tkinfo,"",@"SHT_NOTE"
	.sectionflags	@"SHF_NOTE_NV_TKINFO"
	.tkinfo
        /*0018*/ 	.word	0x00000002
        /*0030*/ 	.string	""
        /*0030*/ 	.string	"ptxas"
        /*0030*/ 	.string	"Cuda compilation tools, release 13.0, V13.0.88"
        /*0030*/ 	.string	"Build cuda_13.0.r13.0/compiler.36424714_0"
        /*0030*/ 	.string	"-arch sm_100 -m 64 "



//--------------------- .note.nv.cuinfo           --------------------------
	.section	.note.nv.cuinfo,"",@"SHT_NOTE"
	.sectionflags	@"SHF_NOTE_NV_CUINFO"
        /*0018*/ 	.short	0x0002
        /*001a*/ 	.short	0x0064
        /*001c*/ 	.short	0x0082
	.zero		2


//--------------------- .nv.info                  --------------------------
	.section	.nv.info,"",@"SHT_CUDA_INFO"
	.align	4


	//----- nvinfo : EIATTR_REGCOUNT
	.align		4
        /*0000*/ 	.byte	0x04, 0x2f
        /*0002*/ 	.short	(.L_1 - .L_0)
	.align		4
.L_0:
        /*0004*/ 	.word	index@(_Z12get_nl_countPciPi)
        /*0008*/ 	.word	0x00000011


	//----- nvinfo : EIATTR_FRAME_SIZE
	.align		4
.L_1:
        /*000c*/ 	.byte	0x04, 0x11
        /*000e*/ 	.short	(.L_3 - .L_2)
	.align		4
.L_2:
        /*0010*/ 	.word	index@(_Z12get_nl_countPciPi)
        /*0014*/ 	.word	0x00000000


	//----- nvinfo : EIATTR_REGCOUNT
	.align		4
.L_3:
        /*0018*/ 	.byte	0x04, 0x2f
        /*001a*/ 	.short	(.L_5 - .L_4)
	.align		4
.L_4:
        /*001c*/ 	.word	index@(_Z12get_line_posPciPiS0_)
        /*0020*/ 	.word	0x00000011


	//----- nvinfo : EIATTR_FRAME_SIZE
	.align		4
.L_5:
        /*0024*/ 	.byte	0x04, 0x11
        /*0026*/ 	.short	(.L_7 - .L_6)
	.align		4
.L_6:
        /*0028*/ 	.word	index@(_Z12get_line_posPciPiS0_)
        /*002c*/ 	.word	0x00000000


	//----- nvinfo : EIATTR_REGCOUNT
	.align		4
.L_7:
        /*0030*/ 	.byte	0x04, 0x2f
        /*0032*/ 	.short	(.L_9 - .L_8)
	.align		4
.L_8:
        /*0034*/ 	.word	index@(_Z5parsePcPii)
        /*0038*/ 	.word	0x0000000e


	//----- nvinfo : EIATTR_FRAME_SIZE
	.align		4
.L_9:
        /*003c*/ 	.byte	0x04, 0x11
        /*003e*/ 	.short	(.L_11 - .L_10)
	.align		4
.L_10:
        /*0040*/ 	.word	index@(_Z5parsePcPii)
        /*0044*/ 	.word	0x00000000


	//----- nvinfo : EIATTR_REGCOUNT
	.align		4
.L_11:
        /*0048*/ 	.byte	0x04, 0x2f
        /*004a*/ 	.short	(.L_13 - .L_12)
	.align		4
.L_12:
        /*004c*/ 	.word	index@(_Z9hist_kernPiiS_)
        /*0050*/ 	.word	0x00000014


	//----- nvinfo : EIATTR_FRAME_SIZE
	.align		4
.L_13:
        /*0054*/ 	.byte	0x04, 0x11
        /*0056*/ 	.short	(.L_15 - .L_14)
	.align		4
.L_14:
        /*0058*/ 	.word	index@(_Z9hist_kernPiiS_)
        /*005c*/ 	.word	0x00000000


	//----- nvinfo : EIATTR_MIN_STACK_SIZE
	.align		4
.L_15:
        /*0060*/ 	.byte	0x04, 0x12
        /*0062*/ 	.short	(.L_17 - .L_16)
	.align		4
.L_16:
        /*0064*/ 	.word	index@(_Z9hist_kernPiiS_)
        /*0068*/ 	.word	0x00000000


	//----- nvinfo : EIATTR_MIN_STACK_SIZE
	.align		4
.L_17:
        /*006c*/ 	.byte	0x04, 0x12
        /*006e*/ 	.short	(.L_19 - .L_18)
	.align		4
.L_18:
        /*0070*/ 	.word	index@(_Z5parsePcPii)
        /*0074*/ 	.word	0x00000000


	//----- nvinfo : EIATTR_MIN_STACK_SIZE
	.align		4
.L_19:
        /*0078*/ 	.byte	0x04, 0x12
        /*007a*/ 	.short	(.L_21 - .L_20)
	.align		4
.L_20:
        /*007c*/ 	.word	index@(_Z12get_line_posPciPiS0_)
        /*0080*/ 	.word	0x00000000


	//----- nvinfo : EIATTR_MIN_STACK_SIZE
	.align		4
.L_21:
        /*0084*/ 	.byte	0x04, 0x12
        /*0086*/ 	.short	(.L_23 - .L_22)
	.align		4
.L_22:
        /*0088*/ 	.word	index@(_Z12get_nl_countPciPi)
        /*008c*/ 	.word	0x00000000
.L_23:


//--------------------- .nv.compat                --------------------------
	.section	.nv.compat,"",@"SHT_CUDA_COMPAT_INFO"
	.align	4
        /*0000*/ 	.byte	0x02, 0x09, 0x00, 0x00, 0x02, 0x02, 0x01, 0x00, 0x02, 0x05, 0x05, 0x00, 0x03, 0x07, 0x01, 0x01
        /*0010*/ 	.byte	0x02, 0x03, 0x00, 0x00, 0x02, 0x06, 0x01, 0x00, 0x04, 0x0b, 0x08, 0x00, 0x09, 0x00, 0x00, 0x00
        /*0020*/ 	.byte	0x00, 0x00, 0x00, 0x00


//--------------------- .nv.info._Z9hist_kernPiiS_ --------------------------
	.section	.nv.info._Z9hist_kernPiiS_,"",@"SHT_CUDA_INFO"
	.sectionflags	@""
	.align	4


	//----- nvinfo : EIATTR_CUDA_API_VERSION
	.align		4
        /*0000*/ 	.byte	0x04, 0x37
        /*0002*/ 	.short	(.L_25 - .L_24)
.L_24:
        /*0004*/ 	.word	0x00000082


	//----- nvinfo : EIATTR_KPARAM_INFO
	.align		4
.L_25:
        /*0008*/ 	.byte	0x04, 0x17
        /*000a*/ 	.short	(.L_27 - .L_26)
.L_26:
        /*000c*/ 	.word	0x00000000
        /*0010*/ 	.short	0x0002
        /*0012*/ 	.short	0x0010
        /*0014*/ 	.byte	0x00, 0xf5, 0x21, 0x00


	//----- nvinfo : EIATTR_KPARAM_INFO
	.align		4
.L_27:
        /*0018*/ 	.byte	0x04, 0x17
        /*001a*/ 	.short	(.L_29 - .L_28)
.L_28:
        /*001c*/ 	.word	0x00000000
        /*0020*/ 	.short	0x0001
        /*0022*/ 	.short	0x0008
        /*0024*/ 	.byte	0x00, 0xf0, 0x11, 0x00


	//----- nvinfo : EIATTR_KPARAM_INFO
	.align		4
.L_29:
        /*0028*/ 	.byte	0x04, 0x17
        /*002a*/ 	.short	(.L_31 - .L_30)
.L_30:
        /*002c*/ 	.word	0x00000000
        /*0030*/ 	.short	0x0000
        /*0032*/ 	.short	0x0000
        /*0034*/ 	.byte	0x00, 0xf5, 0x21, 0x00


	//----- nvinfo : EIATTR_SPARSE_MMA_MASK
	.align		4
.L_31:
        /*0038*/ 	.byte	0x03, 0x50
        /*003a*/ 	.short	0x0000


	//----- nvinfo : EIATTR_MAXREG_COUNT
	.align		4
        /*003c*/ 	.byte	0x03, 0x1b
        /*003e*/ 	.short	0x00ff


	//----- nvinfo : EIATTR_NUM_BARRIERS
	.align		4
        /*0040*/ 	.byte	0x02, 0x4c
        /*0042*/ 	.byte	0x01
	.zero		1


	//----- nvinfo : EIATTR_MERCURY_ISA_VERSION
	.align		4
        /*0044*/ 	.byte	0x03, 0x5f
        /*0046*/ 	.short	0x0101


	//----- nvinfo : EIATTR_VRC_CTA_INIT_COUNT
	.align		4
        /*0048*/ 	.byte	0x02, 0x4a
	.zero		1
	.zero		1


	//----- nvinfo : EIATTR_EXIT_INSTR_OFFSETS
	.align		4
        /*004c*/ 	.byte	0x04, 0x1c
        /*004e*/ 	.short	(.L_33 - .L_32)


	//   ....[0]....
.L_32:
        /*0050*/ 	.word	0x000003f0


	//----- nvinfo : EIATTR_CRS_STACK_SIZE
	.align		4
.L_33:
        /*0054*/ 	.byte	0x04, 0x1e
        /*0056*/ 	.short	(.L_35 - .L_34)
.L_34:
        /*0058*/ 	.word	0x00000000


	//----- nvinfo : EIATTR_CBANK_PARAM_SIZE
	.align		4
.L_35:
        /*005c*/ 	.byte	0x03, 0x19
        /*005e*/ 	.short	0x0018


	//----- nvinfo : EIATTR_PARAM_CBANK
	.align		4
        /*0060*/ 	.byte	0x04, 0x0a
        /*0062*/ 	.short	(.L_37 - .L_36)
	.align		4
.L_36:
        /*0064*/ 	.word	index@(.nv.constant0._Z9hist_kernPiiS_)
        /*0068*/ 	.short	0x0380
        /*006a*/ 	.short	0x0018


	//----- nvinfo : EIATTR_SW_WAR
	.align		4
.L_37:
        /*006c*/ 	.byte	0x04, 0x36
        /*006e*/ 	.short	(.L_39 - .L_38)
.L_38:
        /*0070*/ 	.word	0x00000008
.L_39:


//--------------------- .nv.info._Z5parsePcPii    --------------------------
	.section	.nv.info._Z5parsePcPii,"",@"SHT_CUDA_INFO"
	.sectionflags	@""
	.align	4


	//----- nvinfo : EIATTR_CUDA_API_VERSION
	.align		4
        /*0000*/ 	.byte	0x04, 0x37
        /*0002*/ 	.short	(.L_41 - .L_40)
.L_40:
        /*0004*/ 	.word	0x00000082


	//----- nvinfo : EIATTR_KPARAM_INFO
	.align		4
.L_41:
        /*0008*/ 	.byte	0x04, 0x17
        /*000a*/ 	.short	(.L_43 - .L_42)
.L_42:
        /*000c*/ 	.word	0x00000000
        /*0010*/ 	.short	0x0002
        /*0012*/ 	.short	0x0010
        /*0014*/ 	.byte	0x00, 0xf0, 0x11, 0x00


	//----- nvinfo : EIATTR_KPARAM_INFO
	.align		4
.L_43:
        /*0018*/ 	.byte	0x04, 0x17
        /*001a*/ 	.short	(.L_45 - .L_44)
.L_44:
        /*001c*/ 	.word	0x00000000
        /*0020*/ 	.short	0x0001
        /*0022*/ 	.short	0x0008
        /*0024*/ 	.byte	0x00, 0xf5, 0x21, 0x00


	//----- nvinfo : EIATTR_KPARAM_INFO
	.align		4
.L_45:
        /*0028*/ 	.byte	0x04, 0x17
        /*002a*/ 	.short	(.L_47 - .L_46)
.L_46:
        /*002c*/ 	.word	0x00000000
        /*0030*/ 	.short	0x0000
        /*0032*/ 	.short	0x0000
        /*0034*/ 	.byte	0x00, 0xf5, 0x21, 0x00


	//----- nvinfo : EIATTR_SPARSE_MMA_MASK
	.align		4
.L_47:
        /*0038*/ 	.byte	0x03, 0x50
        /*003a*/ 	.short	0x0000


	//----- nvinfo : EIATTR_MAXREG_COUNT
	.align		4
        /*003c*/ 	.byte	0x03, 0x1b
        /*003e*/ 	.short	0x00ff


	//----- nvinfo : EIATTR_MERCURY_ISA_VERSION
	.align		4
        /*0040*/ 	.byte	0x03, 0x5f
        /*0042*/ 	.short	0x0101


	//----- nvinfo : EIATTR_VRC_CTA_INIT_COUNT
	.align		4
        /*0044*/ 	.byte	0x02, 0x4a
	.zero		1
	.zero		1


	//----- nvinfo : EIATTR_EXIT_INSTR_OFFSETS
	.align		4
        /*0048*/ 	.byte	0x04, 0x1c
        /*004a*/ 	.short	(.L_49 - .L_48)


	//   ....[0]....
.L_48:
        /*004c*/ 	.word	0x00000080


	//   ....[1]....
        /*0050*/ 	.word	0x00000810


	//----- nvinfo : EIATTR_CRS_STACK_SIZE
	.align		4
.L_49:
        /*0054*/ 	.byte	0x04, 0x1e
        /*0056*/ 	.short	(.L_51 - .L_50)
.L_50:
        /*0058*/ 	.word	0x00000000


	//----- nvinfo : EIATTR_CBANK_PARAM_SIZE
	.align		4
.L_51:
        /*005c*/ 	.byte	0x03, 0x19
        /*005e*/ 	.short	0x0014


	//----- nvinfo : EIATTR_PARAM_CBANK
	.align		4
        /*0060*/ 	.byte	0x04, 0x0a
        /*0062*/ 	.short	(.L_53 - .L_52)
	.align		4
.L_52:
        /*0064*/ 	.word	index@(.nv.constant0._Z5parsePcPii)
        /*0068*/ 	.short	0x0380
        /*006a*/ 	.short	0x0014


	//----- nvinfo : EIATTR_SW_WAR
	.align		4
.L_53:
        /*006c*/ 	.byte	0x04, 0x36
        /*006e*/ 	.short	(.L_55 - .L_54)
.L_54:
        /*0070*/ 	.word	0x00000008
.L_55:


//--------------------- .nv.info._Z12get_line_posPciPiS0_ --------------------------
	.section	.nv.info._Z12get_line_posPciPiS0_,"",@"SHT_CUDA_INFO"
	.sectionflags	@""
	.align	4


	//----- nvinfo : EIATTR_CUDA_API_VERSION
	.align		4
        /*0000*/ 	.byte	0x04, 0x37
        /*0002*/ 	.short	(.L_57 - .L_56)
.L_56:
        /*0004*/ 	.word	0x00000082


	//----- nvinfo : EIATTR_KPARAM_INFO
	.align		4
.L_57:
        /*0008*/ 	.byte	0x04, 0x17
        /*000a*/ 	.short	(.L_59 - .L_58)
.L_58:
        /*000c*/ 	.word	0x00000000
        /*0010*/ 	.short	0x0003
        /*0012*/ 	.short	0x0018
        /*0014*/ 	.byte	0x00, 0xf5, 0x21, 0x00


	//----- nvinfo : EIATTR_KPARAM_INFO
	.align		4
.L_59:
        /*0018*/ 	.byte	0x04, 0x17
        /*001a*/ 	.short	(.L_61 - .L_60)
.L_60:
        /*001c*/ 	.word	0x00000000
        /*0020*/ 	.short	0x0002
        /*0022*/ 	.short	0x0010
        /*0024*/ 	.byte	0x00, 0xf5, 0x21, 0x00


	//----- nvinfo : EIATTR_KPARAM_INFO
	.align		4
.L_61:
        /*0028*/ 	.byte	0x04, 0x17
        /*002a*/ 	.short	(.L_63 - .L_62)
.L_62:
        /*002c*/ 	.word	0x00000000
        /*0030*/ 	.short	0x0001
        /*0032*/ 	.short	0x0008
        /*0034*/ 	.byte	0x00, 0xf0, 0x11, 0x00


	//----- nvinfo : EIATTR_KPARAM_INFO
	.align		4
.L_63:
        /*0038*/ 	.byte	0x04, 0x17
        /*003a*/ 	.short	(.L_65 - .L_64)
.L_64:
        /*003c*/ 	.word	0x00000000
        /*0040*/ 	.short	0x0000
        /*0042*/ 	.short	0x0000
        /*0044*/ 	.byte	0x00, 0xf5, 0x21, 0x00


	//----- nvinfo : EIATTR_SPARSE_MMA_MASK
	.align		4
.L_65:
        /*0048*/ 	.byte	0x03, 0x50
        /*004a*/ 	.short	0x0000


	//----- nvinfo : EIATTR_MAXREG_COUNT
	.align		4
        /*004c*/ 	.byte	0x03, 0x1b
        /*004e*/ 	.short	0x00ff


	//----- nvinfo : EIATTR_NUM_BARRIERS
	.align		4
        /*0050*/ 	.byte	0x02, 0x4c
        /*0052*/ 	.byte	0x01
	.zero		1


	//----- nvinfo : EIATTR_MERCURY_ISA_VERSION
	.align		4
        /*0054*/ 	.byte	0x03, 0x5f
        /*0056*/ 	.short	0x0101


	//----- nvinfo : EIATTR_VRC_CTA_INIT_COUNT
	.align		4
        /*0058*/ 	.byte	0x02, 0x4a
	.zero		1
	.zero		1


	//----- nvinfo : EIATTR_EXIT_INSTR_OFFSETS
	.align		4
        /*005c*/ 	.byte	0x04, 0x1c
        /*005e*/ 	.short	(.L_67 - .L_66)


	//   ....[0]....
.L_66:
        /*0060*/ 	.word	0x00000040


	//   ....[1]....
        /*0064*/ 	.word	0x00000670


	//----- nvinfo : EIATTR_CBANK_PARAM_SIZE
	.align		4
.L_67:
        /*0068*/ 	.byte	0x03, 0x19
        /*006a*/ 	.short	0x0020


	//----- nvinfo : EIATTR_PARAM_CBANK
	.align		4
        /*006c*/ 	.byte	0x04, 0x0a
        /*006e*/ 	.short	(.L_69 - .L_68)
	.align		4
.L_68:
        /*0070*/ 	.word	index@(.nv.constant0._Z12get_line_posPciPiS0_)
        /*0074*/ 	.short	0x0380
        /*0076*/ 	.short	0x0020


	//----- nvinfo : EIATTR_SW_WAR
	.align		4
.L_69:
        /*0078*/ 	.byte	0x04, 0x36
        /*007a*/ 	.short	(.L_71 - .L_70)
.L_70:
        /*007c*/ 	.word	0x00000008
.L_71:


//--------------------- .nv.info._Z12get_nl_countPciPi --------------------------
	.section	.nv.info._Z12get_nl_countPciPi,"",@"SHT_CUDA_INFO"
	.sectionflags	@""
	.align	4


	//----- nvinfo : EIATTR_CUDA_API_VERSION
	.align		4
        /*0000*/ 	.byte	0x04, 0x37
        /*0002*/ 	.short	(.L_73 - .L_72)
.L_72:
        /*0004*/ 	.word	0x00000082


	//----- nvinfo : EIATTR_KPARAM_INFO
	.align		4
.L_73:
        /*0008*/ 	.byte	0x04, 0x17
        /*000a*/ 	.short	(.L_75 - .L_74)
.L_74:
        /*000c*/ 	.word	0x00000000
        /*0010*/ 	.short	0x0002
        /*0012*/ 	.short	0x0010
        /*0014*/ 	.byte	0x00, 0xf5, 0x21, 0x00


	//----- nvinfo : EIATTR_KPARAM_INFO
	.align		4
.L_75:
        /*0018*/ 	.byte	0x04, 0x17
        /*001a*/ 	.short	(.L_77 - .L_76)
.L_76:
        /*001c*/ 	.word	0x00000000
        /*0020*/ 	.short	0x0001
        /*0022*/ 	.short	0x0008
        /*0024*/ 	.byte	0x00, 0xf0, 0x11, 0x00


	//----- nvinfo : EIATTR_KPARAM_INFO
	.align		4
.L_77:
        /*0028*/ 	.byte	0x04, 0x17
        /*002a*/ 	.short	(.L_79 - .L_78)
.L_78:
        /*002c*/ 	.word	0x00000000
        /*0030*/ 	.short	0x0000
        /*0032*/ 	.short	0x0000
        /*0034*/ 	.byte	0x00, 0xf5, 0x21, 0x00


	//----- nvinfo : EIATTR_SPARSE_MMA_MASK
	.align		4
.L_79:
        /*0038*/ 	.byte	0x03, 0x50
        /*003a*/ 	.short	0x0000


	//----- nvinfo : EIATTR_MAXREG_COUNT
	.align		4
        /*003c*/ 	.byte	0x03, 0x1b
        /*003e*/ 	.short	0x00ff


	//----- nvinfo : EIATTR_NUM_BARRIERS
	.align		4
        /*0040*/ 	.byte	0x02, 0x4c
        /*0042*/ 	.byte	0x01
	.zero		1


	//----- nvinfo : EIATTR_MERCURY_ISA_VERSION
	.align		4
        /*0044*/ 	.byte	0x03, 0x5f
        /*0046*/ 	.short	0x0101


	//----- nvinfo : EIATTR_VRC_CTA_INIT_COUNT
	.align		4
        /*0048*/ 	.byte	0x02, 0x4a
	.zero		1
	.zero		1


	//----- nvinfo : EIATTR_EXIT_INSTR_OFFSETS
	.align		4
        /*004c*/ 	.byte	0x04, 0x1c
        /*004e*/ 	.short	(.L_81 - .L_80)


	//   ....[0]....
.L_80:
        /*0050*/ 	.word	0x00000040


	//   ....[1]....
        /*0054*/ 	.word	0x000004e0


	//----- nvinfo : EIATTR_CRS_STACK_SIZE
	.align		4
.L_81:
        /*0058*/ 	.byte	0x04, 0x1e
        /*005a*/ 	.short	(.L_83 - .L_82)
.L_82:
        /*005c*/ 	.word	0x00000000


	//----- nvinfo : EIATTR_CBANK_PARAM_SIZE
	.align		4
.L_83:
        /*0060*/ 	.byte	0x03, 0x19
        /*0062*/ 	.short	0x0018


	//----- nvinfo : EIATTR_PARAM_CBANK
	.align		4
        /*0064*/ 	.byte	0x04, 0x0a
        /*0066*/ 	.short	(.L_85 - .L_84)
	.align		4
.L_84:
        /*0068*/ 	.word	index@(.nv.constant0._Z12get_nl_countPciPi)
        /*006c*/ 	.short	0x0380
        /*006e*/ 	.short	0x0018


	//----- nvinfo : EIATTR_SW_WAR
	.align		4
.L_85:
        /*0070*/ 	.byte	0x04, 0x36
        /*0072*/ 	.short	(.L_87 - .L_86)
.L_86:
        /*0074*/ 	.word	0x00000008
.L_87:


//--------------------- .nv.callgraph             --------------------------
	.section	.nv.callgraph,"",@"SHT_CUDA_CALLGRAPH"
	.align	4
	.sectionentsize	8
	.align		4
        /*0000*/ 	.word	0x00000000
	.align		4
        /*0004*/ 	.word	0xffffffff
	.align		4
        /*0008*/ 	.word	0x00000000
	.align		4
        /*000c*/ 	.word	0xfffffffe
	.align		4
        /*0010*/ 	.word	0x00000000
	.align		4
        /*0014*/ 	.word	0xfffffffd
	.align		4
        /*0018*/ 	.word	0x00000000
	.align		4
        /*001c*/ 	.word	0xfffffffc


//--------------------- .text._Z9hist_kernPiiS_   --------------------------
	.section	.text._Z9hist_kernPiiS_,"ax",@progbits
	.align	128
        .global         _Z9hist_kernPiiS_
        .type           _Z9hist_kernPiiS_,@function
        .size           _Z9hist_kernPiiS_,(.L_x_33 - _Z9hist_kernPiiS_)
        .other          _Z9hist_kernPiiS_,@"STO_CUDA_ENTRY STV_DEFAULT"
_Z9hist_kernPiiS_:
.text._Z9hist_kernPiiS_:
[----:B------:R-:W-:Y:S01]  /*0000*/  LDC R1, c[0x0][0x37c] ;  /* 0x0000df00ff017b82 */ /* 0x000fe20000000800 */
[----:B------:R-:W0:Y:S07]  /*0010*/  S2R R0, SR_TID.X ;  /* 0x0000000000007919 */ /* 0x000e2e0000002100 */
[----:B------:R-:W1:Y:S01]  /*0020*/  S2UR UR7, SR_CgaCtaId ;  /* 0x00000000000779c3 */ /* 0x000e620000008800 */
[----:B------:R-:W2:Y:S01]  /*0030*/  LDCU UR10, c[0x0][0x360] ;  /* 0x00006c00ff0a77ac */ /* 0x000ea20008000800 */
[----:B------:R-:W-:Y:S01]  /*0040*/  BSSY.RECONVERGENT B0, `(.L_x_0) ;  /* 0x0000028000007945 */ /* 0x000fe20003800200 */
[----:B------:R-:W2:Y:S01]  /*0050*/  S2R R9, SR_CTAID.X ;  /* 0x0000000000097919 */ /* 0x000ea20000002500 */
[----:B------:R-:W3:Y:S04]  /*0060*/  LDCU UR11, c[0x0][0x388] ;  /* 0x00007100ff0b77ac */ /* 0x000ee80008000800 */
[----:B------:R-:W4:Y:S01]  /*0070*/  LDC.64 R2, c[0x0][0x390] ;  /* 0x0000e400ff027b82 */ /* 0x000f220000000a00 */
[----:B------:R-:W-:Y:S01]  /*0080*/  UMOV UR4, 0x400 ;  /* 0x0000040000047882 */ /* 0x000fe20000000000 */
[----:B------:R-:W0:Y:S01]  /*0090*/  LDCU.64 UR8, c[0x0][0x358] ;  /* 0x00006b00ff0877ac */ /* 0x000e220008000a00 */
[----:B------:R-:W-:-:S02]  /*00a0*/  UIADD3 UR5, UPT, UPT, UR4, 0x400, URZ ;  /* 0x0000040004057890 */ /* 0x000fc4000fffe0ff */
[----:B------:R-:W-:Y:S02]  /*00b0*/  UIADD3 UR6, UPT, UPT, UR4, 0x800, URZ ;  /* 0x0000080004067890 */ /* 0x000fe4000fffe0ff */
[----:B-1----:R-:W-:Y:S02]  /*00c0*/  ULEA UR4, UR7, UR4, 0x18 ;  /* 0x0000000407047291 */ /* 0x002fe4000f8ec0ff */
[----:B------:R-:W-:Y:S02]  /*00d0*/  ULEA UR5, UR7, UR5, 0x18 ;  /* 0x0000000507057291 */ /* 0x000fe4000f8ec0ff */
[----:B------:R-:W-:Y:S02]  /*00e0*/  ULEA UR6, UR7, UR6, 0x18 ;  /* 0x0000000607067291 */ /* 0x000fe4000f8ec0ff */
[C---:B0-----:R-:W-:Y:S02]  /*00f0*/  LEA R12, R0.reuse, UR4, 0x2 ;  /* 0x00000004000c7c11 */ /* 0x041fe4000f8e10ff */
[C---:B------:R-:W-:Y:S01]  /*0100*/  LEA R8, R0.reuse, UR5, 0x2 ;  /* 0x0000000500087c11 */ /* 0x040fe2000f8e10ff */
[----:B--2---:R-:W-:Y:S01]  /*0110*/  IMAD R9, R9, UR10, R0 ;  /* 0x0000000a09097c24 */ /* 0x004fe2000f8e0200 */
[----:B------:R-:W-:Y:S01]  /*0120*/  LEA R0, R0, UR6, 0x2 ;  /* 0x0000000600007c11 */ /* 0x000fe2000f8e10ff */
[----:B------:R0:W-:Y:S02]  /*0130*/  STS [R12], RZ ;  /* 0x000000ff0c007388 */ /* 0x0001e40000000800 */
[C---:B----4-:R-:W-:Y:S01]  /*0140*/  IMAD.WIDE R4, R9.reuse, 0x4, R2 ;  /* 0x0000000409047825 */ /* 0x050fe200078e0202 */
[----:B---3--:R-:W-:Y:S01]  /*0150*/  ISETP.GE.AND P0, PT, R9, UR11, PT ;  /* 0x0000000b09007c0c */ /* 0x008fe2000bf06270 */
[----:B------:R0:W-:Y:S04]  /*0160*/  STS [R8], RZ ;  /* 0x000000ff08007388 */ /* 0x0001e80000000800 */
[----:B------:R0:W-:Y:S01]  /*0170*/  STS [R0], RZ ;  /* 0x000000ff00007388 */ /* 0x0001e20000000800 */
[----:B------:R-:W-:Y:S07]  /*0180*/  BAR.SYNC.DEFER_BLOCKING 0x0 ;  /* 0x0000000000007b1d */ /* 0x000fee0000010000 */
[----:B0-----:R-:W-:Y:S05]  /*0190*/  @P0 BRA `(.L_x_1) ;  /* 0x0000000000480947 */ /* 0x001fea0003800000 */
[----:B------:R-:W0:Y:S01]  /*01a0*/  LDC R13, c[0x0][0x370] ;  /* 0x0000dc00ff0d7b82 */ /* 0x000e220000000800 */
[----:B------:R-:W-:-:S07]  /*01b0*/  IMAD.MOV.U32 R14, RZ, RZ, R9 ;  /* 0x000000ffff0e7224 */ /* 0x000fce00078e0009 */
[----:B------:R-:W1:Y:S01]  /*01c0*/  LDC.64 R6, c[0x0][0x380] ;  /* 0x0000e000ff067b82 */ /* 0x000e620000000a00 */
[----:B0-----:R-:W-:-:S07]  /*01d0*/  IMAD R13, R13, UR10, RZ ;  /* 0x0000000a0d0d7c24 */ /* 0x001fce000f8e02ff */
.L_x_2:
[----:B-1----:R-:W-:-:S06]  /*01e0*/  IMAD.WIDE R10, R14, 0x4, R6 ;  /* 0x000000040e0a7825 */ /* 0x002fcc00078e0206 */
[----:B------:R-:W2:Y:S01]  /*01f0*/  LDG.E R10, desc[UR8][R10.64] ;  /* 0x000000080a0a7981 */ /* 0x000ea2000c1e1900 */
[----:B------:R-:W-:-:S04]  /*0200*/  IADD3 R14, PT, PT, R13, R14, RZ ;  /* 0x0000000e0d0e7210 */ /* 0x000fc80007ffe0ff */
[----:B------:R-:W-:Y:S01]  /*0210*/  ISETP.GE.AND P0, PT, R14, UR11, PT ;  /* 0x0000000b0e007c0c */ /* 0x000fe2000bf06270 */
[----:B0-2---:R-:W-:Y:S01]  /*0220*/  IMAD.SHL.U32 R15, R10, 0x4, RZ ;  /* 0x000000040a0f7824 */ /* 0x005fe200078e00ff */
[--C-:B------:R-:W-:Y:S02]  /*0230*/  SHF.R.U32.HI R16, RZ, 0x6, R10.reuse ;  /* 0x00000006ff107819 */ /* 0x100fe4000001160a */
[----:B------:R-:W-:Y:S02]  /*0240*/  SHF.R.U32.HI R17, RZ, 0xe, R10 ;  /* 0x0000000eff117819 */ /* 0x000fe4000001160a */
[----:B------:R-:W-:Y:S02]  /*0250*/  LOP3.LUT R15, R15, 0x3fc, RZ, 0xc0, !PT ;  /* 0x000003fc0f0f7812 */ /* 0x000fe400078ec0ff */
[----:B------:R-:W-:Y:S02]  /*0260*/  LOP3.LUT R16, R16, 0x3fc, RZ, 0xc0, !PT ;  /* 0x000003fc10107812 */ /* 0x000fe400078ec0ff */
[----:B------:R-:W-:Y:S01]  /*0270*/  LOP3.LUT R17, R17, 0x3fc, RZ, 0xc0, !PT ;  /* 0x000003fc11117812 */ /* 0x000fe200078ec0ff */
[----:B------:R0:W-:Y:S04]  /*0280*/  ATOMS.POPC.INC.32 RZ, [R15+UR4] ;  /* 0x000000000fff7f8c */ /* 0x0001e8000d800004 */
[----:B------:R0:W-:Y:S04]  /*0290*/  ATOMS.POPC.INC.32 RZ, [R16+UR5] ;  /* 0x0000000010ff7f8c */ /* 0x0001e8000d800005 */
[----:B------:R0:W-:Y:S01]  /*02a0*/  ATOMS.POPC.INC.32 RZ, [R17+UR6] ;  /* 0x0000000011ff7f8c */ /* 0x0001e2000d800006 */
[----:B------:R-:W-:Y:S05]  /*02b0*/  @!P0 BRA `(.L_x_2) ;  /* 0xfffffffc00c88947 */ /* 0x000fea000383ffff */
.L_x_1:
[----:B------:R-:W-:Y:S05]  /*02c0*/  BSYNC.RECONVERGENT B0 ;  /* 0x0000000000007941 */ /* 0x000fea0003800200 */
.L_x_0:
[----:B------:R-:W-:Y:S06]  /*02d0*/  BAR.SYNC.DEFER_BLOCKING 0x0 ;  /* 0x0000000000007b1d */ /* 0x000fec0000010000 */
[----:B------:R-:W2:Y:S02]  /*02e0*/  LDG.E R7, desc[UR8][R4.64] ;  /* 0x0000000804077981 */ /* 0x000ea4000c1e1900 */
[----:B------:R-:W1:Y:S02]  /*02f0*/  LDC R10, c[0x0][0x370] ;  /* 0x0000dc00ff0a7b82 */ /* 0x000e640000000800 */
[----:B------:R-:W2:Y:S04]  /*0300*/  LDS R12, [R12] ;  /* 0x000000000c0c7984 */ /* 0x000ea80000000800 */
[----:B------:R-:W3:Y:S04]  /*0310*/  LDS R8, [R8] ;  /* 0x0000000008087984 */ /* 0x000ee80000000800 */
[----:B------:R-:W4:Y:S01]  /*0320*/  LDS R0, [R0] ;  /* 0x0000000000007984 */ /* 0x000f220000000800 */
[----:B-1----:R-:W-:-:S02]  /*0330*/  IMAD R13, R10, 0x100, R9 ;  /* 0x000001000a0d7824 */ /* 0x002fc400078e0209 */
[----:B--2---:R-:W-:Y:S02]  /*0340*/  IMAD.IADD R11, R12, 0x1, R7 ;  /* 0x000000010c0b7824 */ /* 0x004fe400078e0207 */
[----:B------:R-:W-:-:S03]  /*0350*/  IMAD.WIDE.U32 R6, R13, 0x4, R2 ;  /* 0x000000040d067825 */ /* 0x000fc600078e0002 */
[----:B------:R-:W-:Y:S04]  /*0360*/  STG.E desc[UR8][R4.64], R11 ;  /* 0x0000000b04007986 */ /* 0x000fe8000c101908 */
[----:B------:R-:W3:Y:S01]  /*0370*/  LDG.E R13, desc[UR8][R6.64] ;  /* 0x00000008060d7981 */ /* 0x000ee2000c1e1900 */
[----:B------:R-:W-:-:S05]  /*0380*/  LEA R9, R10, R9, 0x9 ;  /* 0x000000090a097211 */ /* 0x000fca00078e48ff */
[----:B------:R-:W-:-:S04]  /*0390*/  IMAD.WIDE.U32 R2, R9, 0x4, R2 ;  /* 0x0000000409027825 */ /* 0x000fc800078e0002 */
[----:B---3--:R-:W-:-:S05]  /*03a0*/  IMAD.IADD R13, R8, 0x1, R13 ;  /* 0x00000001080d7824 */ /* 0x008fca00078e020d */
[----:B------:R-:W-:Y:S04]  /*03b0*/  STG.E desc[UR8][R6.64], R13 ;  /* 0x0000000d06007986 */ /* 0x000fe8000c101908 */
[----:B------:R-:W4:Y:S02]  /*03c0*/  LDG.E R9, desc[UR8][R2.64] ;  /* 0x0000000802097981 */ /* 0x000f24000c1e1900 */
[----:B----4-:R-:W-:-:S05]  /*03d0*/  IADD3 R9, PT, PT, R0, R9, RZ ;  /* 0x0000000900097210 */ /* 0x010fca0007ffe0ff */
[----:B------:R-:W-:Y:S01]  /*03e0*/  STG.E desc[UR8][R2.64], R9 ;  /* 0x0000000902007986 */ /* 0x000fe2000c101908 */
[----:B------:R-:W-:Y:S05]  /*03f0*/  EXIT ;  /* 0x000000000000794d */ /* 0x000fea0003800000 */
.L_x_3:
[----:B------:R-:W-:-:S00]  /*0400*/  BRA `(.L_x_3) ;  /* 0xfffffffc00fc7947 */ /* 0x000fc0000383ffff */
[----:B------:R-:W-:-:S00]  /*0410*/  NOP ;  /* 0x0000000000007918 */ /* 0x000fc00000000000 */
        /* <DEDUP_REMOVED lines=14> */
.L_x_33:


//--------------------- .text._Z5parsePcPii       --------------------------
	.section	.text._Z5parsePcPii,"ax",@progbits
	.align	128
        .global         _Z5parsePcPii
        .type           _Z5parsePcPii,@function
        .size           _Z5parsePcPii,(.L_x_34 - _Z5parsePcPii)
        .other          _Z5parsePcPii,@"STO_CUDA_ENTRY STV_DEFAULT"
_Z5parsePcPii:
.text._Z5parsePcPii:
[----:B------:R-:W-:Y:S01]  /*0000*/  LDC R1, c[0x0][0x37c] ;  /* 0x0000df00ff017b82 */ /* 0x000fe20000000800 */
[----:B------:R-:W0:Y:S01]  /*0010*/  S2R R0, SR_TID.X ;  /* 0x0000000000007919 */ /* 0x000e220000002100 */
[----:B------:R-:W1:Y:S01]  /*0020*/  LDCU UR4, c[0x0][0x390] ;  /* 0x00007200ff0477ac */ /* 0x000e620008000800 */
[----:B------:R-:W0:Y:S01]  /*0030*/  S2R R3, SR_CTAID.X ;  /* 0x0000000000037919 */ /* 0x000e220000002500 */
[----:B------:R-:W0:Y:S01]  /*0040*/  LDCU UR5, c[0x0][0x360] ;  /* 0x00006c00ff0577ac */ /* 0x000e220008000800 */
[----:B-1----:R-:W-:Y:S01]  /*0050*/  UIADD3 UR4, UPT, UPT, UR4, -0x1, URZ ;  /* 0xffffffff04047890 */ /* 0x002fe2000fffe0ff */
[----:B0-----:R-:W-:-:S05]  /*0060*/  IMAD R0, R3, UR5, R0 ;  /* 0x0000000503007c24 */ /* 0x001fca000f8e0200 */
[----:B------:R-:W-:-:S13]  /*0070*/  ISETP.GE.AND P0, PT, R0, UR4, PT ;  /* 0x0000000400007c0c */ /* 0x000fda000bf06270 */
[----:B------:R-:W-:Y:S05]  /*0080*/  @P0 EXIT ;  /* 0x000000000000094d */ /* 0x000fea0003800000 */
[----:B------:R-:W0:Y:S01]  /*0090*/  LDCU UR6, c[0x0][0x370] ;  /* 0x00006e00ff0677ac */ /* 0x000e220008000800 */
[----:B------:R-:W1:Y:S01]  /*00a0*/  LDCU.64 UR8, c[0x0][0x358] ;  /* 0x00006b00ff0877ac */ /* 0x000e620008000a00 */
[----:B------:R-:W2:Y:S01]  /*00b0*/  LDCU.64 UR10, c[0x0][0x380] ;  /* 0x00007000ff0a77ac */ /* 0x000ea20008000a00 */
[----:B------:R-:W3:Y:S01]  /*00c0*/  LDCU.64 UR12, c[0x0][0x380] ;  /* 0x00007000ff0c77ac */ /* 0x000ee20008000a00 */
[----:B------:R-:W4:Y:S01]  /*00d0*/  LDCU.64 UR14, c[0x0][0x380] ;  /* 0x00007000ff0e77ac */ /* 0x000f220008000a00 */
[----:B0-----:R-:W-:-:S12]  /*00e0*/  UIMAD UR5, UR5, UR6, URZ ;  /* 0x00000006050572a4 */ /* 0x001fd8000f8e02ff */
.L_x_25:
[----:B01----:R-:W0:Y:S02]  /*00f0*/  LDC.64 R2, c[0x0][0x388] ;  /* 0x0000e200ff027b82 */ /* 0x003e240000000a00 */
[----:B0-----:R-:W-:-:S05]  /*0100*/  IMAD.WIDE R2, R0, 0x4, R2 ;  /* 0x0000000400027825 */ /* 0x001fca00078e0202 */
[----:B-1----:R0:W5:Y:S01]  /*0110*/  LDG.E R6, desc[UR8][R2.64] ;  /* 0x0000000802067981 */ /* 0x002162000c1e1900 */
[----:B------:R-:W-:Y:S01]  /*0120*/  VIADD R0, R0, UR5 ;  /* 0x0000000500007c36 */ /* 0x000fe20008000000 */
[----:B------:R-:W-:Y:S04]  /*0130*/  BSSY.RECONVERGENT B0, `(.L_x_4) ;  /* 0x000000a000007945 */ /* 0x000fe80003800200 */
[----:B------:R-:W-:-:S13]  /*0140*/  ISETP.GE.AND P0, PT, R0, UR4, PT ;  /* 0x0000000400007c0c */ /* 0x000fda000bf06270 */
.L_x_5:
[----:B--2--5:R-:W-:-:S04]  /*0150*/  IADD3 R4, P1, PT, R6, UR10, RZ ;  /* 0x0000000a06047c10 */ /* 0x024fc8000ff3e0ff */
[----:B------:R-:W-:-:S06]  /*0160*/  LEA.HI.X.SX32 R5, R6, UR11, 0x1, P1 ;  /* 0x0000000b06057c11 */ /* 0x000fcc00088f0eff */
[----:B------:R-:W2:Y:S01]  /*0170*/  LDG.E.S8 R5, desc[UR8][R4.64+0x1] ;  /* 0x0000010804057981 */ /* 0x000ea2000c1e1300 */
[----:B------:R-:W-:Y:S01]  /*0180*/  VIADD R6, R6, 0x1 ;  /* 0x0000000106067836 */ /* 0x000fe20000000000 */
[C---:B--2---:R-:W-:Y:S02]  /*0190*/  LOP3.LUT R7, R5.reuse, 0xff, RZ, 0xc0, !PT ;  /* 0x000000ff05077812 */ /* 0x044fe400078ec0ff */
[----:B------:R-:W-:Y:S02]  /*01a0*/  ISETP.LT.AND P2, PT, R5, 0x21, PT ;  /* 0x000000210500780c */ /* 0x000fe40003f41270 */
[----:B------:R-:W-:-:S13]  /*01b0*/  ISETP.NE.AND P1, PT, R7, 0xa, PT ;  /* 0x0000000a0700780c */ /* 0x000fda0003f25270 */
[----:B------:R-:W-:Y:S05]  /*01c0*/  @P1 BRA P2, `(.L_x_5) ;  /* 0xfffffffc00e01947 */ /* 0x000fea000103ffff */
[----:B---34-:R-:W-:Y:S05]  /*01d0*/  BSYNC.RECONVERGENT B0 ;  /* 0x0000000000007941 */ /* 0x018fea0003800200 */
.L_x_4:
[----:B------:R-:W-:Y:S01]  /*01e0*/  LOP3.LUT R4, R5, 0xffff, RZ, 0xc0, !PT ;  /* 0x0000ffff05047812 */ /* 0x000fe200078ec0ff */
[----:B------:R-:W-:Y:S03]  /*01f0*/  BSSY.RECONVERGENT B0, `(.L_x_6) ;  /* 0x0000011000007945 */ /* 0x000fe60003800200 */
[----:B------:R-:W-:Y:S01]  /*0200*/  ISETP.GE.U32.AND P1, PT, R4, 0x30, PT ;  /* 0x000000300400780c */ /* 0x000fe20003f26070 */
[----:B------:R-:W-:-:S12]  /*0210*/  IMAD.MOV.U32 R4, RZ, RZ, RZ ;  /* 0x000000ffff047224 */ /* 0x000fd800078e00ff */
[----:B------:R-:W-:Y:S05]  /*0220*/  @!P1 BRA `(.L_x_7) ;  /* 0x0000000000349947 */ /* 0x000fea0003800000 */
[----:B------:R-:W-:-:S07]  /*0230*/  IMAD.MOV.U32 R4, RZ, RZ, RZ ;  /* 0x000000ffff047224 */ /* 0x000fce00078e00ff */
.L_x_8:
[----:B------:R-:W-:-:S04]  /*0240*/  LOP3.LUT R7, R5, 0xff, RZ, 0xc0, !PT ;  /* 0x000000ff05077812 */ /* 0x000fc800078ec0ff */
[----:B------:R-:W-:-:S13]  /*0250*/  ISETP.GT.U32.AND P1, PT, R7, 0x39, PT ;  /* 0x000000390700780c */ /* 0x000fda0003f24070 */
[----:B------:R-:W-:Y:S05]  /*0260*/  @P1 BRA `(.L_x_7) ;  /* 0x0000000000241947 */ /* 0x000fea0003800000 */
[C---:B------:R-:W-:Y:S02]  /*0270*/  IADD3 R8, P1, PT, R6.reuse, UR12, RZ ;  /* 0x0000000c06087c10 */ /* 0x040fe4000ff3e0ff */
[----:B------:R-:W-:Y:S02]  /*0280*/  LOP3.LUT R7, R5, 0xff, RZ, 0xc0, !PT ;  /* 0x000000ff05077812 */ /* 0x000fe400078ec0ff */
[----:B------:R-:W-:-:S05]  /*0290*/  LEA.HI.X.SX32 R9, R6, UR13, 0x1, P1 ;  /* 0x0000000d06097c11 */ /* 0x000fca00088f0eff */
[----:B------:R-:W2:Y:S01]  /*02a0*/  LDG.E.S8 R5, desc[UR8][R8.64+0x1] ;  /* 0x0000010808057981 */ /* 0x000ea2000c1e1300 */
[----:B------:R-:W-:Y:S02]  /*02b0*/  IMAD R4, R4, 0xa, R7 ;  /* 0x0000000a04047824 */ /* 0x000fe400078e0207 */
[----:B------:R-:W-:Y:S02]  /*02c0*/  VIADD R6, R6, 0x1 ;  /* 0x0000000106067836 */ /* 0x000fe40000000000 */
[----:B------:R-:W-:Y:S01]  /*02d0*/  VIADD R4, R4, 0xffffffd0 ;  /* 0xffffffd004047836 */ /* 0x000fe20000000000 */
[----:B--2---:R-:W-:-:S13]  /*02e0*/  ISETP.GT.AND P1, PT, R5, 0x2f, PT ;  /* 0x0000002f0500780c */ /* 0x004fda0003f24270 */
[----:B------:R-:W-:Y:S05]  /*02f0*/  @P1 BRA `(.L_x_8) ;  /* 0xfffffffc00d01947 */ /* 0x000fea000383ffff */
.L_x_7:
[----:B------:R-:W-:Y:S05]  /*0300*/  BSYNC.RECONVERGENT B0 ;  /* 0x0000000000007941 */ /* 0x000fea0003800200 */
.L_x_6:
[----:B------:R-:W-:Y:S01]  /*0310*/  PRMT R7, R5, 0x8880, RZ ;  /* 0x0000888005077816 */ /* 0x000fe200000000ff */
[----:B------:R-:W-:Y:S03]  /*0320*/  BSSY.RECONVERGENT B0, `(.L_x_9) ;  /* 0x000000d000007945 */ /* 0x000fe60003800200 */
[----:B------:R-:W-:-:S13]  /*0330*/  ISETP.GT.AND P1, PT, R7, 0x20, PT ;  /* 0x000000200700780c */ /* 0x000fda0003f24270 */
[----:B------:R-:W-:Y:S05]  /*0340*/  @P1 BRA `(.L_x_10) ;  /* 0x0000000000281947 */ /* 0x000fea0003800000 */
.L_x_11:
[----:B------:R-:W-:-:S04]  /*0350*/  LOP3.LUT R5, R5, 0xff, RZ, 0xc0, !PT ;  /* 0x000000ff05057812 */ /* 0x000fc800078ec0ff */
[----:B------:R-:W-:Y:S01]  /*0360*/  ISETP.NE.AND P1, PT, R5, 0xa, PT ;  /* 0x0000000a0500780c */ /* 0x000fe20003f25270 */
[----:B------:R-:W-:-:S12]  /*0370*/  IMAD.MOV.U32 R5, RZ, RZ, 0xa ;  /* 0x0000000aff057424 */ /* 0x000fd800078e00ff */
[----:B------:R-:W-:Y:S05]  /*0380*/  @!P1 BRA `(.L_x_10) ;  /* 0x0000000000189947 */ /* 0x000fea0003800000 */
[----:B------:R-:W-:-:S04]  /*0390*/  IADD3 R8, P1, PT, R6, UR14, RZ ;  /* 0x0000000e06087c10 */ /* 0x000fc8000ff3e0ff */
[----:B------:R-:W-:-:S05]  /*03a0*/  LEA.HI.X.SX32 R9, R6, UR15, 0x1, P1 ;  /* 0x0000000f06097c11 */ /* 0x000fca00088f0eff */
[----:B------:R-:W2:Y:S01]  /*03b0*/  LDG.E.S8 R5, desc[UR8][R8.64+0x1] ;  /* 0x0000010808057981 */ /* 0x000ea2000c1e1300 */
[----:B------:R-:W-:Y:S01]  /*03c0*/  VIADD R6, R6, 0x1 ;  /* 0x0000000106067836 */ /* 0x000fe20000000000 */
[----:B--2---:R-:W-:-:S13]  /*03d0*/  ISETP.GE.AND P1, PT, R5, 0x21, PT ;  /* 0x000000210500780c */ /* 0x004fda0003f26270 */
[----:B------:R-:W-:Y:S05]  /*03e0*/  @!P1 BRA `(.L_x_11) ;  /* 0xfffffffc00d89947 */ /* 0x000fea000383ffff */
.L_x_10:
[----:B------:R-:W-:Y:S05]  /*03f0*/  BSYNC.RECONVERGENT B0 ;  /* 0x0000000000007941 */ /* 0x000fea0003800200 */
.L_x_9:
[----:B------:R-:W-:Y:S01]  /*0400*/  LOP3.LUT R7, R5, 0xff, RZ, 0xc0, !PT ;  /* 0x000000ff05077812 */ /* 0x000fe200078ec0ff */
[----:B------:R-:W-:Y:S03]  /*0410*/  BSSY.RECONVERGENT B0, `(.L_x_12) ;  /* 0x0000015000007945 */ /* 0x000fe60003800200 */
[----:B------:R-:W-:Y:S01]  /*0420*/  ISETP.GE.U32.AND P1, PT, R7, 0x30, PT ;  /* 0x000000300700780c */ /* 0x000fe20003f26070 */
[----:B------:R-:W-:-:S12]  /*0430*/  IMAD.MOV.U32 R7, RZ, RZ, RZ ;  /* 0x000000ffff077224 */ /* 0x000fd800078e00ff */
[----:B------:R-:W-:Y:S05]  /*0440*/  @!P1 BRA `(.L_x_13) ;  /* 0x0000000000449947 */ /* 0x000fea0003800000 */
[----:B------:R-:W-:Y:S01]  /*0450*/  BSSY.RECONVERGENT B1, `(.L_x_14) ;  /* 0x000000f000017945 */ /* 0x000fe20003800200 */
[----:B------:R-:W-:-:S07]  /*0460*/  IMAD.MOV.U32 R7, RZ, RZ, RZ ;  /* 0x000000ffff077224 */ /* 0x000fce00078e00ff */
.L_x_16:
[----:B------:R-:W-:-:S04]  /*0470*/  LOP3.LUT R8, R5, 0xff, RZ, 0xc0, !PT ;  /* 0x000000ff05087812 */ /* 0x000fc800078ec0ff */
[----:B------:R-:W-:-:S13]  /*0480*/  ISETP.GT.U32.AND P1, PT, R8, 0x39, PT ;  /* 0x000000390800780c */ /* 0x000fda0003f24070 */
[----:B------:R-:W-:Y:S05]  /*0490*/  @P1 BRA `(.L_x_15) ;  /* 0x0000000000281947 */ /* 0x000fea0003800000 */
[----:B------:R-:W1:Y:S01]  /*04a0*/  LDCU.64 UR6, c[0x0][0x380] ;  /* 0x00007000ff0677ac */ /* 0x000e620008000a00 */
[----:B------:R-:W-:Y:S02]  /*04b0*/  LOP3.LUT R10, R5, 0xff, RZ, 0xc0, !PT ;  /* 0x000000ff050a7812 */ /* 0x000fe400078ec0ff */
[----:B-1----:R-:W-:-:S04]  /*04c0*/  IADD3 R8, P1, PT, R6, UR6, RZ ;  /* 0x0000000606087c10 */ /* 0x002fc8000ff3e0ff */
[----:B------:R-:W-:-:S05]  /*04d0*/  LEA.HI.X.SX32 R9, R6, UR7, 0x1, P1 ;  /* 0x0000000706097c11 */ /* 0x000fca00088f0eff */
[----:B------:R-:W2:Y:S01]  /*04e0*/  LDG.E.S8 R5, desc[UR8][R8.64+0x1] ;  /* 0x0000010808057981 */ /* 0x000ea2000c1e1300 */
[----:B------:R-:W-:Y:S02]  /*04f0*/  IMAD R7, R7, 0xa, R10 ;  /* 0x0000000a07077824 */ /* 0x000fe400078e020a */
[----:B------:R-:W-:Y:S02]  /*0500*/  VIADD R6, R6, 0x1 ;  /* 0x0000000106067836 */ /* 0x000fe40000000000 */
[----:B------:R-:W-:Y:S01]  /*0510*/  VIADD R7, R7, 0xffffffd0 ;  /* 0xffffffd007077836 */ /* 0x000fe20000000000 */
[----:B--2---:R-:W-:-:S13]  /*0520*/  ISETP.GT.AND P1, PT, R5, 0x2f, PT ;  /* 0x0000002f0500780c */ /* 0x004fda0003f24270 */
[----:B------:R-:W-:Y:S05]  /*0530*/  @P1 BRA `(.L_x_16) ;  /* 0xfffffffc00cc1947 */ /* 0x000fea000383ffff */
.L_x_15:
[----:B------:R-:W-:Y:S05]  /*0540*/  BSYNC.RECONVERGENT B1 ;  /* 0x0000000000017941 */ /* 0x000fea0003800200 */
.L_x_14:
[----:B------:R-:W-:-:S07]  /*0550*/  IMAD.SHL.U32 R7, R7, 0x100, RZ ;  /* 0x0000010007077824 */ /* 0x000fce00078e00ff */
.L_x_13:
[----:B------:R-:W-:Y:S05]  /*0560*/  BSYNC.RECONVERGENT B0 ;  /* 0x0000000000007941 */ /* 0x000fea0003800200 */
.L_x_12:
[----:B------:R-:W-:Y:S01]  /*0570*/  PRMT R8, R5, 0x8880, RZ ;  /* 0x0000888005087816 */ /* 0x000fe200000000ff */
[----:B------:R-:W-:Y:S03]  /*0580*/  BSSY.RECONVERGENT B0, `(.L_x_17) ;  /* 0x000000e000007945 */ /* 0x000fe60003800200 */
[----:B------:R-:W-:-:S13]  /*0590*/  ISETP.GT.AND P1, PT, R8, 0x20, PT ;  /* 0x000000200800780c */ /* 0x000fda0003f24270 */
[----:B------:R-:W-:Y:S05]  /*05a0*/  @P1 BRA `(.L_x_18) ;  /* 0x00000000002c1947 */ /* 0x000fea0003800000 */
.L_x_19:
[----:B------:R-:W-:-:S04]  /*05b0*/  LOP3.LUT R5, R5, 0xff, RZ, 0xc0, !PT ;  /* 0x000000ff05057812 */ /* 0x000fc800078ec0ff */
[----:B------:R-:W-:Y:S01]  /*05c0*/  ISETP.NE.AND P1, PT, R5, 0xa, PT ;  /* 0x0000000a0500780c */ /* 0x000fe20003f25270 */
[----:B------:R-:W-:-:S12]  /*05d0*/  IMAD.MOV.U32 R5, RZ, RZ, 0xa ;  /* 0x0000000aff057424 */ /* 0x000fd800078e00ff */
[----:B------:R-:W-:Y:S05]  /*05e0*/  @!P1 BRA `(.L_x_18) ;  /* 0x00000000001c9947 */ /* 0x000fea0003800000 */
[----:B------:R-:W1:Y:S02]  /*05f0*/  LDCU.64 UR6, c[0x0][0x380] ;  /* 0x00007000ff0677ac */ /* 0x000e640008000a00 */
[----:B-1----:R-:W-:-:S04]  /*0600*/  IADD3 R8, P1, PT, R6, UR6, RZ ;  /* 0x0000000606087c10 */ /* 0x002fc8000ff3e0ff */
[----:B------:R-:W-:-:S05]  /*0610*/  LEA.HI.X.SX32 R9, R6, UR7, 0x1, P1 ;  /* 0x0000000706097c11 */ /* 0x000fca00088f0eff */
[----:B------:R-:W2:Y:S01]  /*0620*/  LDG.E.S8 R5, desc[UR8][R8.64+0x1] ;  /* 0x0000010808057981 */ /* 0x000ea2000c1e1300 */
[----:B------:R-:W-:Y:S01]  /*0630*/  VIADD R6, R6, 0x1 ;  /* 0x0000000106067836 */ /* 0x000fe20000000000 */
[----:B--2---:R-:W-:-:S13]  /*0640*/  ISETP.GE.AND P1, PT, R5, 0x21, PT ;  /* 0x000000210500780c */ /* 0x004fda0003f26270 */
[----:B------:R-:W-:Y:S05]  /*0650*/  @!P1 BRA `(.L_x_19) ;  /* 0xfffffffc00d49947 */ /* 0x000fea000383ffff */
.L_x_18:
[----:B------:R-:W-:Y:S05]  /*0660*/  BSYNC.RECONVERGENT B0 ;  /* 0x0000000000007941 */ /* 0x000fea0003800200 */
.L_x_17:
[----:B------:R-:W-:Y:S01]  /*0670*/  LOP3.LUT R8, R5, 0xff, RZ, 0xc0, !PT ;  /* 0x000000ff05087812 */ /* 0x000fe200078ec0ff */
[----:B------:R-:W-:Y:S03]  /*0680*/  BSSY.RECONVERGENT B0, `(.L_x_20) ;  /* 0x0000015000007945 */ /* 0x000fe60003800200 */
[----:B------:R-:W-:Y:S01]  /*0690*/  ISETP.GE.U32.AND P1, PT, R8, 0x30, PT ;  /* 0x000000300800780c */ /* 0x000fe20003f26070 */
[----:B------:R-:W-:-:S12]  /*06a0*/  IMAD.MOV.U32 R8, RZ, RZ, RZ ;  /* 0x000000ffff087224 */ /* 0x000fd800078e00ff */
[----:B------:R-:W-:Y:S05]  /*06b0*/  @!P1 BRA `(.L_x_21) ;  /* 0x0000000000449947 */ /* 0x000fea0003800000 */
[----:B------:R-:W-:Y:S01]  /*06c0*/  BSSY.RECONVERGENT B1, `(.L_x_22) ;  /* 0x000000f000017945 */ /* 0x000fe20003800200 */
[----:B------:R-:W-:-:S07]  /*06d0*/  IMAD.MOV.U32 R10, RZ, RZ, RZ ;  /* 0x000000ffff0a7224 */ /* 0x000fce00078e00ff */
.L_x_24:
        /* <DEDUP_REMOVED lines=13> */
.L_x_23:
[----:B------:R-:W-:Y:S05]  /*07b0*/  BSYNC.RECONVERGENT B1 ;  /* 0x0000000000017941 */ /* 0x000fea0003800200 */
.L_x_22:
[----:B------:R-:W-:-:S07]  /*07c0*/  IMAD.U32 R8, R10, 0x10000, RZ ;  /* 0x000100000a087824 */ /* 0x000fce00078e00ff */
.L_x_21:
[----:B------:R-:W-:Y:S05]  /*07d0*/  BSYNC.RECONVERGENT B0 ;  /* 0x0000000000007941 */ /* 0x000fea0003800200 */
.L_x_20:
[----:B------:R-:W-:-:S05]  /*07e0*/  LOP3.LUT R7, R8, R7, R4, 0xfe, !PT ;  /* 0x0000000708077212 */ /* 0x000fca00078efe04 */
[----:B------:R1:W-:Y:S01]  /*07f0*/  STG.E desc[UR8][R2.64], R7 ;  /* 0x0000000702007986 */ /* 0x0003e2000c101908 */
[----:B------:R-:W-:Y:S05]  /*0800*/  @!P0 BRA `(.L_x_25) ;  /* 0xfffffff800388947 */ /* 0x000fea000383ffff */
[----:B------:R-:W-:Y:S05]  /*0810*/  EXIT ;  /* 0x000000000000794d */ /* 0x000fea0003800000 */
.L_x_26:
        /* <DEDUP_REMOVED lines=14> */
.L_x_34:


//--------------------- .text._Z12get_line_posPciPiS0_ --------------------------
	.section	.text._Z12get_line_posPciPiS0_,"ax",@progbits
	.align	128
        .global         _Z12get_line_posPciPiS0_
        .type           _Z12get_line_posPciPiS0_,@function
        .size           _Z12get_line_posPciPiS0_,(.L_x_35 - _Z12get_line_posPciPiS0_)
        .other          _Z12get_line_posPciPiS0_,@"STO_CUDA_ENTRY STV_DEFAULT"
_Z12get_line_posPciPiS0_:
.text._Z12get_line_posPciPiS0_:
[----:B------:R-:W-:Y:S08]  /*0000*/  LDC R1, c[0x0][0x37c] ;  /* 0x0000df00ff017b82 */ /* 0x000ff00000000800 */
[----:B------:R-:W0:Y:S08]  /*0010*/  S2UR UR7, SR_CTAID.X ;  /* 0x00000000000779c3 */ /* 0x000e300000002500 */
[----:B------:R-:W0:Y:S02]  /*0020*/  LDC R0, c[0x0][0x388] ;  /* 0x0000e200ff007b82 */ /* 0x000e240000000800 */
[----:B0-----:R-:W-:-:S13]  /*0030*/  ISETP.LE.AND P0, PT, R0, UR7, PT ;  /* 0x0000000700007c0c */ /* 0x001fda000bf03270 */
[----:B------:R-:W-:Y:S05]  /*0040*/  @P0 EXIT ;  /* 0x000000000000094d */ /* 0x000fea0003800000 */
[----:B------:R-:W0:Y:S01]  /*0050*/  S2R R0, SR_TID.X ;  /* 0x0000000000007919 */ /* 0x000e220000002100 */
[----:B------:R-:W1:Y:S01]  /*0060*/  S2UR UR6, SR_CgaCtaId ;  /* 0x00000000000679c3 */ /* 0x000e620000008800 */
[----:B------:R-:W0:Y:S01]  /*0070*/  LDCU UR8, c[0x0][0x360] ;  /* 0x00006c00ff0877ac */ /* 0x000e220008000800 */
[----:B------:R-:W-:Y:S01]  /*0080*/  IMAD.U32 R7, RZ, RZ, UR7 ;  /* 0x00000007ff077e24 */ /* 0x000fe2000f8e00ff */
[----:B------:R-:W-:Y:S01]  /*0090*/  UMOV UR4, 0x400 ;  /* 0x0000040000047882 */ /* 0x000fe20000000000 */
[----:B------:R-:W2:Y:S04]  /*00a0*/  LDCU.64 UR10, c[0x0][0x358] ;  /* 0x00006b00ff0a77ac */ /* 0x000ea80008000a00 */
[----:B------:R-:W3:Y:S01]  /*00b0*/  LDC R2, c[0x0][0x370] ;  /* 0x0000dc00ff027b82 */ /* 0x000ee20000000800 */
[----:B------:R-:W-:Y:S01]  /*00c0*/  UIADD3 UR5, UPT, UPT, UR4, 0x400, URZ ;  /* 0x0000040004057890 */ /* 0x000fe2000fffe0ff */
[----:B------:R-:W4:Y:S01]  /*00d0*/  LDCU UR9, c[0x0][0x388] ;  /* 0x00007100ff0977ac */ /* 0x000f220008000800 */
[----:B------:R-:W0:Y:S01]  /*00e0*/  LDCU.64 UR12, c[0x0][0x380] ;  /* 0x00007000ff0c77ac */ /* 0x000e220008000a00 */
[----:B-1----:R-:W-:-:S02]  /*00f0*/  ULEA UR4, UR6, UR4, 0x18 ;  /* 0x0000000406047291 */ /* 0x002fc4000f8ec0ff */
[----:B------:R-:W-:Y:S01]  /*0100*/  ULEA UR5, UR6, UR5, 0x18 ;  /* 0x0000000506057291 */ /* 0x000fe2000f8ec0ff */
[----:B0-----:R-:W-:-:S03]  /*0110*/  IMAD R3, R7, UR8, R0 ;  /* 0x0000000807037c24 */ /* 0x001fc6000f8e0200 */
[----:B------:R-:W-:Y:S01]  /*0120*/  LEA R5, R0, UR4, 0x2 ;  /* 0x0000000400057c11 */ /* 0x000fe2000f8e10ff */
[----:B---3--:R-:W-:Y:S01]  /*0130*/  IMAD R6, R2, UR8, RZ ;  /* 0x0000000802067c24 */ /* 0x008fe2000f8e02ff */
[----:B--2-4-:R-:W-:-:S07]  /*0140*/  LEA R4, R0, UR5, 0x2 ;  /* 0x0000000500047c11 */ /* 0x014fce000f8e10ff */
.L_x_27:
[----:B------:R-:W-:-:S04]  /*0150*/  IADD3 R8, P0, PT, R3, UR12, RZ ;  /* 0x0000000c03087c10 */ /* 0x000fc8000ff1e0ff */
[----:B------:R-:W-:-:S05]  /*0160*/  LEA.HI.X.SX32 R9, R3, UR13, 0x1, P0 ;  /* 0x0000000d03097c11 */ /* 0x000fca00080f0eff */
[----:B------:R-:W2:Y:S01]  /*0170*/  LDG.E.U8 R8, desc[UR10][R8.64] ;  /* 0x0000000a08087981 */ /* 0x000ea2000c1e1100 */
[----:B------:R-:W-:-:S13]  /*0180*/  ISETP.NE.AND P0, PT, R0, RZ, PT ;  /* 0x000000ff0000720c */ /* 0x000fda0003f05270 */
[----:B------:R-:W0:Y:S02]  /*0190*/  @!P0 LDC.64 R10, c[0x0][0x390] ;  /* 0x0000e400ff0a8b82 */ /* 0x000e240000000a00 */
[----:B0-----:R-:W-:-:S06]  /*01a0*/  @!P0 IMAD.WIDE R10, R7, 0x4, R10 ;  /* 0x00000004070a8825 */ /* 0x001fcc00078e020a */
[----:B------:R-:W3:Y:S01]  /*01b0*/  @!P0 LDG.E R10, desc[UR10][R10.64] ;  /* 0x0000000a0a0a8981 */ /* 0x000ee2000c1e1900 */
[----:B------:R-:W-:Y:S01]  /*01c0*/  @!P0 MOV R13, 0x400 ;  /* 0x00000400000d8802 */ /* 0x000fe20000000f00 */
[----:B------:R-:W-:Y:S01]  /*01d0*/  IMAD.IADD R7, R2, 0x1, R7 ;  /* 0x0000000102077824 */ /* 0x000fe200078e0207 */
[----:B------:R-:W0:Y:S02]  /*01e0*/  @!P0 S2R R14, SR_CgaCtaId ;  /* 0x00000000000e8919 */ /* 0x000e240000008800 */
[----:B0-----:R-:W-:Y:S02]  /*01f0*/  @!P0 LEA R14, R14, R13, 0x18 ;  /* 0x0000000d0e0e8211 */ /* 0x001fe400078ec0ff */
[----:B--2---:R-:W-:-:S04]  /*0200*/  ISETP.NE.AND P1, PT, R8, 0xa, PT ;  /* 0x0000000a0800780c */ /* 0x004fc80003f25270 */
[----:B------:R-:W-:Y:S02]  /*0210*/  SEL R12, RZ, 0x1, P1 ;  /* 0x00000001ff0c7807 */ /* 0x000fe40000800000 */
[----:B------:R-:W-:-:S03]  /*0220*/  ISETP.NE.AND P1, PT, R0, RZ, PT ;  /* 0x000000ff0000720c */ /* 0x000fc60003f25270 */
[----:B------:R-:W-:Y:S04]  /*0230*/  STS [R5], R12 ;  /* 0x0000000c05007388 */ /* 0x000fe80000000800 */
[----:B------:R-:W3:Y:S02]  /*0240*/  @!P0 LDS R9, [R14] ;  /* 0x000000000e098984 */ /* 0x000ee40000000800 */
[----:B---3--:R-:W-:-:S05]  /*0250*/  @!P0 IMAD.IADD R9, R10, 0x1, R9 ;  /* 0x000000010a098824 */ /* 0x008fca00078e0209 */
[----:B------:R-:W-:Y:S01]  /*0260*/  @!P0 STS [R14], R9 ;  /* 0x000000090e008388 */ /* 0x000fe20000000800 */
[----:B------:R-:W-:Y:S01]  /*0270*/  BAR.SYNC.DEFER_BLOCKING 0x0 ;  /* 0x0000000000007b1d */ /* 0x000fe20000010000 */
[----:B------:R-:W-:-:S05]  /*0280*/  ISETP.GE.U32.AND P0, PT, R0, 0x2, PT ;  /* 0x000000020000780c */ /* 0x000fca0003f06070 */
[----:B------:R-:W-:Y:S04]  /*0290*/  @P1 LDS R10, [R5] ;  /* 0x00000000050a1984 */ /* 0x000fe80000000800 */
[----:B------:R-:W0:Y:S02]  /*02a0*/  @P1 LDS R11, [R5+-0x4] ;  /* 0xfffffc00050b1984 */ /* 0x000e240000000800 */
[----:B0-----:R-:W-:-:S06]  /*02b0*/  @P1 IMAD.IADD R11, R10, 0x1, R11 ;  /* 0x000000010a0b1824 */ /* 0x001fcc00078e020b */
[----:B------:R-:W0:Y:S04]  /*02c0*/  @!P1 LDS R11, [R5] ;  /* 0x00000000050b9984 */ /* 0x000e280000000800 */
[----:B0-----:R-:W-:Y:S01]  /*02d0*/  STS [R4], R11 ;  /* 0x0000000b04007388 */ /* 0x001fe20000000800 */
[----:B------:R-:W-:Y:S06]  /*02e0*/  BAR.SYNC.DEFER_BLOCKING 0x0 ;  /* 0x0000000000007b1d */ /* 0x000fec0000010000 */
[----:B------:R-:W-:Y:S04]  /*02f0*/  @P0 LDS R10, [R4] ;  /* 0x00000000040a0984 */ /* 0x000fe80000000800 */
[----:B------:R-:W0:Y:S02]  /*0300*/  @P0 LDS R13, [R4+-0x8] ;  /* 0xfffff800040d0984 */ /* 0x000e240000000800 */
[----:B0-----:R-:W-:-:S06]  /*0310*/  @P0 IMAD.IADD R10, R10, 0x1, R13 ;  /* 0x000000010a0a0824 */ /* 0x001fcc00078e020d */
[----:B------:R-:W0:Y:S01]  /*0320*/  @!P0 LDS R10, [R4] ;  /* 0x00000000040a8984 */ /* 0x000e220000000800 */
[----:B------:R-:W-:-:S03]  /*0330*/  ISETP.GE.U32.AND P0, PT, R0, 0x4, PT ;  /* 0x000000040000780c */ /* 0x000fc60003f06070 */
[----:B0-----:R-:W-:Y:S01]  /*0340*/  STS [R5], R10 ;  /* 0x0000000a05007388 */ /* 0x001fe20000000800 */
[----:B------:R-:W-:Y:S09]  /*0350*/  BAR.SYNC.DEFER_BLOCKING 0x0 ;  /* 0x0000000000007b1d */ /* 0x000ff20000010000 */
        /* <DEDUP_REMOVED lines=39> */
[----:B------:R-:W-:-:S13]  /*05d0*/  ISETP.NE.AND P0, PT, R8, 0xa, PT ;  /* 0x0000000a0800780c */ /* 0x000fda0003f05270 */
[----:B------:R-:W1:Y:S01]  /*05e0*/  @!P0 LDC.64 R8, c[0x0][0x398] ;  /* 0x0000e600ff088b82 */ /* 0x000e620000000a00 */
[----:B0-----:R-:W-:Y:S07]  /*05f0*/  STS [R5], R12 ;  /* 0x0000000c05007388 */ /* 0x001fee0000000800 */
[----:B------:R-:W-:Y:S06]  /*0600*/  BAR.SYNC.DEFER_BLOCKING 0x0 ;  /* 0x0000000000007b1d */ /* 0x000fec0000010000 */
[----:B------:R-:W1:Y:S02]  /*0610*/  @!P0 LDS R13, [R5] ;  /* 0x00000000050d8984 */ /* 0x000e640000000800 */
[----:B-1----:R-:W-:-:S05]  /*0620*/  @!P0 IMAD.WIDE R8, R13, 0x4, R8 ;  /* 0x000000040d088825 */ /* 0x002fca00078e0208 */
[----:B------:R0:W-:Y:S01]  /*0630*/  @!P0 STG.E desc[UR10][R8.64+-0x4], R3 ;  /* 0xfffffc0308008986 */ /* 0x0001e2000c10190a */
[----:B------:R-:W-:Y:S01]  /*0640*/  ISETP.GE.AND P0, PT, R7, UR9, PT ;  /* 0x0000000907007c0c */ /* 0x000fe2000bf06270 */
[----:B0-----:R-:W-:-:S12]  /*0650*/  IMAD.IADD R3, R6, 0x1, R3 ;  /* 0x0000000106037824 */ /* 0x001fd800078e0203 */
[----:B------:R-:W-:Y:S05]  /*0660*/  @!P0 BRA `(.L_x_27) ;  /* 0xfffffff800b88947 */ /* 0x000fea000383ffff */
[----:B------:R-:W-:Y:S05]  /*0670*/  EXIT ;  /* 0x000000000000794d */ /* 0x000fea0003800000 */
.L_x_28:
        /* <DEDUP_REMOVED lines=16> */
.L_x_35:


//--------------------- .text._Z12get_nl_countPciPi --------------------------
	.section	.text._Z12get_nl_countPciPi,"ax",@progbits
	.align	128
        .global         _Z12get_nl_countPciPi
        .type           _Z12get_nl_countPciPi,@function
        .size           _Z12get_nl_countPciPi,(.L_x_36 - _Z12get_nl_countPciPi)
        .other          _Z12get_nl_countPciPi,@"STO_CUDA_ENTRY STV_DEFAULT"
_Z12get_nl_countPciPi:
.text._Z12get_nl_countPciPi:
        /* <DEDUP_REMOVED lines=12> */
[----:B------:R-:W4:Y:S01]  /*00c0*/  LDCU UR12, c[0x0][0x388] ;  /* 0x00007100ff0c77ac */ /* 0x000f220008000800 */
[----:B------:R-:W0:Y:S01]  /*00d0*/  LDCU.64 UR10, c[0x0][0x380] ;  /* 0x00007000ff0a77ac */ /* 0x000e220008000a00 */
[----:B-1----:R-:W-:Y:S01]  /*00e0*/  ULEA UR4, UR5, UR4, 0x18 ;  /* 0x0000000405047291 */ /* 0x002fe2000f8ec0ff */
[----:B0-----:R-:W-:-:S05]  /*00f0*/  IMAD R4, R3, UR7, R0 ;  /* 0x0000000703047c24 */ /* 0x001fca000f8e0200 */
[----:B------:R-:W-:Y:S01]  /*0100*/  LEA R5, R0, UR4, 0x2 ;  /* 0x0000000400057c11 */ /* 0x000fe2000f8e10ff */
[----:B--234-:R-:W-:-:S07]  /*0110*/  IMAD R7, R2, UR7, RZ ;  /* 0x0000000702077c24 */ /* 0x01cfce000f8e02ff */
.L_x_31:
[----:B01----:R-:W-:-:S04]  /*0120*/  IADD3 R8, P0, PT, R4, UR10, RZ ;  /* 0x0000000a04087c10 */ /* 0x003fc8000ff1e0ff */
[----:B------:R-:W-:-:S05]  /*0130*/  LEA.HI.X.SX32 R9, R4, UR11, 0x1, P0 ;  /* 0x0000000b04097c11 */ /* 0x000fca00080f0eff */
[----:B------:R-:W2:Y:S01]  /*0140*/  LDG.E.U8 R8, desc[UR8][R8.64] ;  /* 0x0000000808087981 */ /* 0x000ea2000c1e1100 */
[----:B------:R-:W-:Y:S01]  /*0150*/  ISETP.GT.U32.AND P0, PT, R0, 0x7f, PT ;  /* 0x0000007f0000780c */ /* 0x000fe20003f04070 */
[----:B------:R-:W-:Y:S01]  /*0160*/  BSSY.RECONVERGENT B0, `(.L_x_29) ;  /* 0x0000032000007945 */ /* 0x000fe20003800200 */
[----:B--2---:R-:W-:-:S04]  /*0170*/  ISETP.NE.AND P1, PT, R8, 0xa, PT ;  /* 0x0000000a0800780c */ /* 0x004fc80003f25270 */
[----:B------:R-:W-:Y:S02]  /*0180*/  SEL R6, RZ, 0x1, P1 ;  /* 0x00000001ff067807 */ /* 0x000fe40000800000 */
[----:B------:R-:W-:-:S03]  /*0190*/  ISETP.GT.U32.AND P1, PT, R0, 0x3f, PT ;  /* 0x0000003f0000780c */ /* 0x000fc60003f24070 */
[----:B------:R-:W-:Y:S01]  /*01a0*/  STS [R5], R6 ;  /* 0x0000000605007388 */ /* 0x000fe20000000800 */
[----:B------:R-:W-:Y:S06]  /*01b0*/  BAR.SYNC.DEFER_BLOCKING 0x0 ;  /* 0x0000000000007b1d */ /* 0x000fec0000010000 */
[----:B------:R-:W-:Y:S04]  /*01c0*/  @!P0 LDS R10, [R5+0x200] ;  /* 0x00020000050a8984 */ /* 0x000fe80000000800 */
[----:B------:R-:W0:Y:S02]  /*01d0*/  @!P0 LDS R11, [R5] ;  /* 0x00000000050b8984 */ /* 0x000e240000000800 */
[----:B0-----:R-:W-:-:S05]  /*01e0*/  @!P0 IMAD.IADD R10, R10, 0x1, R11 ;  /* 0x000000010a0a8824 */ /* 0x001fca00078e020b */
[----:B------:R-:W-:Y:S01]  /*01f0*/  @!P0 STS [R5], R10 ;  /* 0x0000000a05008388 */ /* 0x000fe20000000800 */
[----:B------:R-:W-:Y:S01]  /*0200*/  BAR.SYNC.DEFER_BLOCKING 0x0 ;  /* 0x0000000000007b1d */ /* 0x000fe20000010000 */
[----:B------:R-:W-:-:S05]  /*0210*/  ISETP.GT.U32.AND P0, PT, R0, 0x1f, PT ;  /* 0x0000001f0000780c */ /* 0x000fca0003f04070 */
[----:B------:R-:W-:Y:S04]  /*0220*/  @!P1 LDS R8, [R5+0x100] ;  /* 0x0001000005089984 */ /* 0x000fe80000000800 */
[----:B------:R-:W0:Y:S02]  /*0230*/  @!P1 LDS R9, [R5] ;  /* 0x0000000005099984 */ /* 0x000e240000000800 */
[----:B0-----:R-:W-:-:S05]  /*0240*/  @!P1 IMAD.IADD R8, R8, 0x1, R9 ;  /* 0x0000000108089824 */ /* 0x001fca00078e0209 */
[----:B------:R0:W-:Y:S01]  /*0250*/  @!P1 STS [R5], R8 ;  /* 0x0000000805009388 */ /* 0x0001e20000000800 */
[----:B------:R-:W-:Y:S06]  /*0260*/  BAR.SYNC.DEFER_BLOCKING 0x0 ;  /* 0x0000000000007b1d */ /* 0x000fec0000010000 */
[----:B------:R-:W-:Y:S05]  /*0270*/  @P0 BRA `(.L_x_30) ;  /* 0x0000000000800947 */ /* 0x000fea0003800000 */
[----:B------:R-:W-:Y:S01]  /*0280*/  LDS R6, [R5+0x80] ;  /* 0x0000800005067984 */ /* 0x000fe20000000800 */
[----:B------:R-:W-:-:S03]  /*0290*/  ISETP.NE.AND P0, PT, R0, RZ, PT ;  /* 0x000000ff0000720c */ /* 0x000fc60003f05270 */
[----:B------:R-:W1:Y:S10]  /*02a0*/  LDS R9, [R5] ;  /* 0x0000000005097984 */ /* 0x000e740000000800 */
[----:B------:R-:W2:Y:S01]  /*02b0*/  @!P0 S2R R14, SR_CgaCtaId ;  /* 0x00000000000e8919 */ /* 0x000ea20000008800 */
[----:B------:R-:W-:Y:S01]  /*02c0*/  @!P0 MOV R11, 0x400 ;  /* 0x00000400000b8802 */ /* 0x000fe20000000f00 */
[----:B-1----:R-:W-:-:S03]  /*02d0*/  IMAD.IADD R6, R6, 0x1, R9 ;  /* 0x0000000106067824 */ /* 0x002fc600078e0209 */
[----:B--2---:R-:W-:Y:S02]  /*02e0*/  @!P0 LEA R11, R14, R11, 0x18 ;  /* 0x0000000b0e0b8211 */ /* 0x004fe400078ec0ff */
[----:B------:R-:W-:Y:S04]  /*02f0*/  STS [R5], R6 ;  /* 0x0000000605007388 */ /* 0x000fe80000000800 */
[----:B0-----:R-:W-:Y:S04]  /*0300*/  LDS R8, [R5+0x40] ;  /* 0x0000400005087984 */ /* 0x001fe80000000800 */
[----:B------:R-:W0:Y:S02]  /*0310*/  LDS R9, [R5] ;  /* 0x0000000005097984 */ /* 0x000e240000000800 */
[----:B0-----:R-:W-:-:S05]  /*0320*/  IMAD.IADD R8, R8, 0x1, R9 ;  /* 0x0000000108087824 */ /* 0x001fca00078e0209 */
[----:B------:R-:W-:Y:S04]  /*0330*/  STS [R5], R8 ;  /* 0x0000000805007388 */ /* 0x000fe80000000800 */
[----:B------:R-:W-:Y:S04]  /*0340*/  LDS R9, [R5+0x20] ;  /* 0x0000200005097984 */ /* 0x000fe80000000800 */
[----:B------:R-:W0:Y:S02]  /*0350*/  LDS R10, [R5] ;  /* 0x00000000050a7984 */ /* 0x000e240000000800 */
[----:B0-----:R-:W-:-:S05]  /*0360*/  IADD3 R10, PT, PT, R9, R10, RZ ;  /* 0x0000000a090a7210 */ /* 0x001fca0007ffe0ff */
[----:B------:R-:W-:Y:S04]  /*0370*/  STS [R5], R10 ;  /* 0x0000000a05007388 */ /* 0x000fe80000000800 */
[----:B------:R-:W-:Y:S04]  /*0380*/  LDS R9, [R5+0x10] ;  /* 0x0000100005097984 */ /* 0x000fe80000000800 */
[----:B------:R-:W0:Y:S02]  /*0390*/  LDS R12, [R5] ;  /* 0x00000000050c7984 */ /* 0x000e240000000800 */
[----:B0-----:R-:W-:-:S05]  /*03a0*/  IMAD.IADD R12, R9, 0x1, R12 ;  /* 0x00000001090c7824 */ /* 0x001fca00078e020c */
[----:B------:R-:W-:Y:S04]  /*03b0*/  STS [R5], R12 ;  /* 0x0000000c05007388 */ /* 0x000fe80000000800 */
[----:B------:R-:W-:Y:S04]  /*03c0*/  LDS R6, [R5+0x8] ;  /* 0x0000080005067984 */ /* 0x000fe80000000800 */
[----:B------:R-:W0:Y:S02]  /*03d0*/  LDS R9, [R5] ;  /* 0x0000000005097984 */ /* 0x000e240000000800 */
[----:B0-----:R-:W-:-:S05]  /*03e0*/  IMAD.IADD R6, R6, 0x1, R9 ;  /* 0x0000000106067824 */ /* 0x001fca00078e0209 */
[----:B------:R-:W-:Y:S04]  /*03f0*/  STS [R5], R6 ;  /* 0x0000000605007388 */ /* 0x000fe80000000800 */
[----:B------:R-:W-:Y:S04]  /*0400*/  LDS R8, [R5+0x4] ;  /* 0x0000040005087984 */ /* 0x000fe80000000800 */
[----:B------:R-:W0:Y:S02]  /*0410*/  LDS R9, [R5] ;  /* 0x0000000005097984 */ /* 0x000e240000000800 */
[----:B0-----:R-:W-:-:S02]  /*0420*/  IMAD.IADD R10, R8, 0x1, R9 ;  /* 0x00000001080a7824 */ /* 0x001fc400078e0209 */
[----:B------:R-:W0:Y:S03]  /*0430*/  @!P0 LDC.64 R8, c[0x0][0x390] ;  /* 0x0000e400ff088b82 */ /* 0x000e260000000a00 */
[----:B------:R-:W-:Y:S04]  /*0440*/  STS [R5], R10 ;  /* 0x0000000a05007388 */ /* 0x000fe80000000800 */
[----:B------:R-:W1:Y:S01]  /*0450*/  @!P0 LDS R11, [R11] ;  /* 0x000000000b0b8984 */ /* 0x000e620000000800 */
[----:B0-----:R-:W-:-:S05]  /*0460*/  @!P0 IMAD.WIDE R8, R3, 0x4, R8 ;  /* 0x0000000403088825 */ /* 0x001fca00078e0208 */
[----:B-1----:R1:W-:Y:S02]  /*0470*/  @!P0 STG.E desc[UR8][R8.64], R11 ;  /* 0x0000000b08008986 */ /* 0x0023e4000c101908 */
.L_x_30:
[----:B------:R-:W-:Y:S05]  /*0480*/  BSYNC.RECONVERGENT B0 ;  /* 0x0000000000007941 */ /* 0x000fea0003800200 */
.L_x_29:
[----:B------:R-:W-:Y:S01]  /*0490*/  IADD3 R3, PT, PT, R2, R3, RZ ;  /* 0x0000000302037210 */ /* 0x000fe20007ffe0ff */
[----:B------:R-:W-:Y:S01]  /*04a0*/  BAR.SYNC.DEFER_BLOCKING 0x0 ;  /* 0x0000000000007b1d */ /* 0x000fe20000010000 */
[----:B------:R-:W-:Y:S02]  /*04b0*/  IMAD.IADD R4, R7, 0x1, R4 ;  /* 0x0000000107047824 */ /* 0x000fe400078e0204 */
[----:B------:R-:W-:-:S13]  /*04c0*/  ISETP.GE.AND P0, PT, R3, UR12, PT ;  /* 0x0000000c03007c0c */ /* 0x000fda000bf06270 */
[----:B------:R-:W-:Y:S05]  /*04d0*/  @!P0 BRA `(.L_x_31) ;  /* 0xfffffffc00108947 */ /* 0x000fea000383ffff */
[----:B------:R-:W-:Y:S05]  /*04e0*/  EXIT ;  /* 0x000000000000794d */ /* 0x000fea0003800000 */
.L_x_32:
        /* <DEDUP_REMOVED lines=9> */
.L_x_36:


//--------------------- .nv.shared._Z9hist_kernPiiS_ --------------------------
	.section	.nv.shared._Z9hist_kernPiiS_,"aw",@nobits
	.sectionflags	@""
	.align	4
.nv.shared._Z9hist_kernPiiS_:
	.zero		4096


//--------------------- .nv.shared.reserved.0     --------------------------
	.section	.nv.shared.reserved.0,"aw",@nobits
	.weak		__nv_reservedSMEM_offset_0_alias
	.size		__nv_reservedSMEM_offset_0_alias, 0, 64
	.other		__nv_reservedSMEM_offset_0_alias,@"STO_CUDA_RESERVED_SHARED STV_DEFAULT"
__nv_reservedSMEM_offset_0_alias:
	.zero		0
	.zero		64


//--------------------- .nv.shared._Z12get_line_posPciPiS0_ --------------------------
	.section	.nv.shared._Z12get_line_posPciPiS0_,"aw",@nobits
	.sectionflags	@""
	.align	4
.nv.shared._Z12get_line_posPciPiS0_:
	.zero		3072


//--------------------- .nv.shared._Z12get_nl_countPciPi --------------------------
	.section	.nv.shared._Z12get_nl_countPciPi,"aw",@nobits
	.sectionflags	@""
	.align	4
.nv.shared._Z12get_nl_countPciPi:
	.zero		2048


//--------------------- .nv.constant0._Z9hist_kernPiiS_ --------------------------
	.section	.nv.constant0._Z9hist_kernPiiS_,"a",@progbits
	.sectionflags	@""
	.align	4
.nv.constant0._Z9hist_kernPiiS_:
	.zero		920


//--------------------- .nv.constant0._Z5parsePcPii --------------------------
	.section	.nv.constant0._Z5parsePcPii,"a",@progbits
	.sectionflags	@""
	.align	4
.nv.constant0._Z5parsePcPii:
	.zero		916


//--------------------- .nv.constant0._Z12get_line_posPciPiS0_ --------------------------
	.section	.nv.constant0._Z12get_line_posPciPiS0_,"a",@progbits
	.sectionflags	@""
	.align	4
.nv.constant0._Z12get_line_posPciPiS0_:
	.zero		928


//--------------------- .nv.constant0._Z12get_nl_countPciPi --------------------------
	.section	.nv.constant0._Z12get_nl_countPciPi,"a",@progbits
	.sectionflags	@""
	.align	4
.nv.constant0._Z12get_nl_countPciPi:
	.zero		920


//--------------------- SYMBOLS --------------------------

	.type		.nv.reservedSmem.offset0,@object
	.size		.nv.reservedSmem.offset0,0x4
	.type		.nv.reservedSmem.cap,@object
	.size		.nv.reservedSmem.cap,0x4
